//
// Generated by NVIDIA NVVM Compiler
//
// Compiler Build ID: CL-36424714
// Cuda compilation tools, release 13.0, V13.0.88
// Based on NVVM 20.0.0
//

.version 9.0
.target sm_100
.address_size 64

	// .globl	_Z13motion_searchPhS_jjPiS0_

.visible .entry _Z13motion_searchPhS_jjPiS0_(
	.param .u64 .ptr .align 1 _Z13motion_searchPhS_jjPiS0__param_0,
	.param .u64 .ptr .align 1 _Z13motion_searchPhS_jjPiS0__param_1,
	.param .u32 _Z13motion_searchPhS_jjPiS0__param_2,
	.param .u32 _Z13motion_searchPhS_jjPiS0__param_3,
	.param .u64 .ptr .align 1 _Z13motion_searchPhS_jjPiS0__param_4,
	.param .u64 .ptr .align 1 _Z13motion_searchPhS_jjPiS0__param_5
)
{
	.local .align 16 .b8 	__local_depot0[256];
	.reg .b64 	%SP;
	.reg .b64 	%SPL;
	.reg .pred 	%p<58>;
	.reg .b16 	%rs<300>;
	.reg .b32 	%r<437>;
	.reg .b64 	%rd<142>;

	mov.u64 	%SPL, __local_depot0;
	ld.param.u64 	%rd14, [_Z13motion_searchPhS_jjPiS0__param_0];
	ld.param.u64 	%rd11, [_Z13motion_searchPhS_jjPiS0__param_1];
	ld.param.u32 	%r66, [_Z13motion_searchPhS_jjPiS0__param_2];
	ld.param.u32 	%r67, [_Z13motion_searchPhS_jjPiS0__param_3];
	cvta.to.global.u64 	%rd1, %rd14;
	add.u64 	%rd2, %SPL, 0;
	mov.u32 	%r68, %ctaid.y;
	mov.u32 	%r69, %ntid.y;
	mov.u32 	%r70, %tid.y;
	mad.lo.s32 	%r1, %r68, %r69, %r70;
	mov.u32 	%r71, %ctaid.x;
	mov.u32 	%r72, %ntid.x;
	mov.u32 	%r73, %tid.x;
	mad.lo.s32 	%r2, %r71, %r72, %r73;
	shr.u32 	%r74, %r66, 4;
	shr.u32 	%r75, %r67, 4;
	setp.ge.u32 	%p6, %r1, %r75;
	setp.ge.s32 	%p7, %r2, %r74;
	or.pred  	%p8, %p7, %p6;
	@%p8 bra 	$L__BB0_48;
	cvta.to.global.u64 	%rd3, %rd11;
	shl.b32 	%r3, %r1, 4;
	shl.b32 	%r4, %r2, 4;
	mov.b32 	%r420, 0;
$L__BB0_2:
	ld.param.u32 	%r415, [_Z13motion_searchPhS_jjPiS0__param_2];
	add.s32 	%r77, %r3, %r420;
	mad.lo.s32 	%r78, %r77, %r415, %r4;
	shl.b32 	%r79, %r420, 4;
	cvt.u64.u32 	%rd16, %r78;
	add.s64 	%rd17, %rd3, %rd16;
	cvt.u64.u32 	%rd18, %r79;
	add.s64 	%rd19, %rd2, %rd18;
	add.s32 	%r80, %r78, 1;
	cvt.u64.u32 	%rd20, %r80;
	add.s64 	%rd21, %rd3, %rd20;
	add.s32 	%r81, %r78, 2;
	cvt.u64.u32 	%rd22, %r81;
	add.s64 	%rd23, %rd3, %rd22;
	add.s32 	%r82, %r78, 3;
	cvt.u64.u32 	%rd24, %r82;
	add.s64 	%rd25, %rd3, %rd24;
	add.s32 	%r83, %r78, 4;
	cvt.u64.u32 	%rd26, %r83;
	add.s64 	%rd27, %rd3, %rd26;
	add.s32 	%r84, %r78, 5;
	cvt.u64.u32 	%rd28, %r84;
	add.s64 	%rd29, %rd3, %rd28;
	add.s32 	%r85, %r78, 6;
	cvt.u64.u32 	%rd30, %r85;
	add.s64 	%rd31, %rd3, %rd30;
	add.s32 	%r86, %r78, 7;
	cvt.u64.u32 	%rd32, %r86;
	add.s64 	%rd33, %rd3, %rd32;
	add.s32 	%r87, %r78, 8;
	cvt.u64.u32 	%rd34, %r87;
	add.s64 	%rd35, %rd3, %rd34;
	add.s32 	%r88, %r78, 9;
	cvt.u64.u32 	%rd36, %r88;
	add.s64 	%rd37, %rd3, %rd36;
	add.s32 	%r89, %r78, 10;
	cvt.u64.u32 	%rd38, %r89;
	add.s64 	%rd39, %rd3, %rd38;
	add.s32 	%r90, %r78, 11;
	cvt.u64.u32 	%rd40, %r90;
	add.s64 	%rd41, %rd3, %rd40;
	add.s32 	%r91, %r78, 12;
	cvt.u64.u32 	%rd42, %r91;
	add.s64 	%rd43, %rd3, %rd42;
	add.s32 	%r92, %r78, 13;
	cvt.u64.u32 	%rd44, %r92;
	add.s64 	%rd45, %rd3, %rd44;
	add.s32 	%r93, %r78, 14;
	cvt.u64.u32 	%rd46, %r93;
	add.s64 	%rd47, %rd3, %rd46;
	add.s32 	%r94, %r78, 15;
	cvt.u64.u32 	%rd48, %r94;
	add.s64 	%rd49, %rd3, %rd48;
	ld.global.u8 	%r95, [%rd49];
	ld.global.u8 	%r96, [%rd47];
	prmt.b32 	%r97, %r96, %r95, 0x3340U;
	ld.global.u8 	%r98, [%rd45];
	ld.global.u8 	%r99, [%rd43];
	prmt.b32 	%r100, %r99, %r98, 0x3340U;
	prmt.b32 	%r101, %r100, %r97, 0x5410U;
	ld.global.u8 	%r102, [%rd41];
	ld.global.u8 	%r103, [%rd39];
	prmt.b32 	%r104, %r103, %r102, 0x3340U;
	ld.global.u8 	%r105, [%rd37];
	ld.global.u8 	%r106, [%rd35];
	prmt.b32 	%r107, %r106, %r105, 0x3340U;
	prmt.b32 	%r108, %r107, %r104, 0x5410U;
	ld.global.u8 	%r109, [%rd33];
	ld.global.u8 	%r110, [%rd31];
	prmt.b32 	%r111, %r110, %r109, 0x3340U;
	ld.global.u8 	%r112, [%rd29];
	ld.global.u8 	%r113, [%rd27];
	prmt.b32 	%r114, %r113, %r112, 0x3340U;
	prmt.b32 	%r115, %r114, %r111, 0x5410U;
	ld.global.u8 	%r116, [%rd25];
	ld.global.u8 	%r117, [%rd23];
	prmt.b32 	%r118, %r117, %r116, 0x3340U;
	ld.global.u8 	%r119, [%rd17];
	ld.global.u8 	%r120, [%rd21];
	prmt.b32 	%r121, %r119, %r120, 0x3340U;
	prmt.b32 	%r122, %r121, %r118, 0x5410U;
	st.local.v4.b32 	[%rd19], {%r122, %r115, %r108, %r101};
	add.s32 	%r420, %r420, 1;
	setp.ne.s32 	%p9, %r420, 16;
	@%p9 bra 	$L__BB0_2;
	ld.param.u32 	%r416, [_Z13motion_searchPhS_jjPiS0__param_2];
	add.s32 	%r7, %r67, -1;
	shr.u32 	%r8, %r416, 2;
	add.s64 	%rd4, %rd2, 8;
	mov.b32 	%r424, -15;
	mov.b32 	%r427, 65536;
	mov.b32 	%r425, 0;
$L__BB0_4:
	mov.b32 	%r428, -15;
$L__BB0_5:
	ld.param.u32 	%r417, [_Z13motion_searchPhS_jjPiS0__param_2];
	mov.u32 	%r129, %ctaid.x;
	mov.u32 	%r130, %ntid.x;
	mov.u32 	%r131, %tid.x;
	mad.lo.s32 	%r132, %r129, %r130, %r131;
	shl.b32 	%r133, %r132, 4;
	add.s32 	%r134, %r428, %r133;
	setp.gt.s32 	%p10, %r134, -1;
	add.s32 	%r135, %r417, -3;
	setp.lt.u32 	%p11, %r134, %r135;
	and.pred  	%p1, %p10, %p11;
	setp.lt.u32 	%p12, %r134, %r417;
	add.s32 	%r136, %r417, -1;
	selp.b32 	%r137, %r134, %r136, %p12;
	max.s32 	%r17, %r137, 0;
	add.s32 	%r138, %r134, 1;
	setp.lt.u32 	%p13, %r138, %r417;
	selp.b32 	%r139, %r138, %r136, %p13;
	max.s32 	%r18, %r139, 0;
	add.s32 	%r140, %r134, 2;
	setp.lt.u32 	%p14, %r140, %r417;
	selp.b32 	%r141, %r140, %r136, %p14;
	max.s32 	%r19, %r141, 0;
	add.s32 	%r142, %r134, 3;
	setp.lt.u32 	%p15, %r142, %r417;
	selp.b32 	%r143, %r142, %r136, %p15;
	max.s32 	%r20, %r143, 0;
	shr.u32 	%r144, %r134, 2;
	add.s32 	%r145, %r134, 4;
	setp.gt.s32 	%p16, %r134, -5;
	setp.lt.u32 	%p17, %r145, %r135;
	and.pred  	%p2, %p16, %p17;
	setp.lt.u32 	%p18, %r145, %r417;
	selp.b32 	%r146, %r145, %r136, %p18;
	max.s32 	%r21, %r146, 0;
	add.s32 	%r147, %r134, 5;
	setp.lt.u32 	%p19, %r147, %r417;
	selp.b32 	%r148, %r147, %r136, %p19;
	max.s32 	%r22, %r148, 0;
	add.s32 	%r149, %r134, 6;
	setp.lt.u32 	%p20, %r149, %r417;
	selp.b32 	%r150, %r149, %r136, %p20;
	max.s32 	%r23, %r150, 0;
	add.s32 	%r151, %r134, 7;
	setp.lt.u32 	%p21, %r151, %r417;
	selp.b32 	%r152, %r151, %r136, %p21;
	max.s32 	%r24, %r152, 0;
	shr.u32 	%r153, %r145, 2;
	add.s32 	%r154, %r134, 8;
	setp.gt.s32 	%p22, %r134, -9;
	setp.lt.u32 	%p23, %r154, %r135;
	and.pred  	%p3, %p22, %p23;
	setp.lt.u32 	%p24, %r154, %r417;
	selp.b32 	%r155, %r154, %r136, %p24;
	max.s32 	%r25, %r155, 0;
	add.s32 	%r156, %r134, 9;
	setp.lt.u32 	%p25, %r156, %r417;
	selp.b32 	%r157, %r156, %r136, %p25;
	max.s32 	%r26, %r157, 0;
	add.s32 	%r158, %r134, 10;
	setp.lt.u32 	%p26, %r158, %r417;
	selp.b32 	%r159, %r158, %r136, %p26;
	max.s32 	%r27, %r159, 0;
	add.s32 	%r160, %r134, 11;
	setp.lt.u32 	%p27, %r160, %r417;
	selp.b32 	%r161, %r160, %r136, %p27;
	max.s32 	%r28, %r161, 0;
	shr.u32 	%r162, %r154, 2;
	add.s32 	%r163, %r134, 12;
	setp.gt.s32 	%p28, %r134, -13;
	setp.lt.u32 	%p29, %r163, %r135;
	and.pred  	%p4, %p28, %p29;
	setp.lt.u32 	%p30, %r163, %r417;
	selp.b32 	%r164, %r163, %r136, %p30;
	max.s32 	%r29, %r164, 0;
	add.s32 	%r165, %r134, 13;
	setp.lt.u32 	%p31, %r165, %r417;
	selp.b32 	%r166, %r165, %r136, %p31;
	max.s32 	%r30, %r166, 0;
	add.s32 	%r167, %r134, 14;
	setp.lt.u32 	%p32, %r167, %r417;
	selp.b32 	%r168, %r167, %r136, %p32;
	max.s32 	%r31, %r168, 0;
	add.s32 	%r169, %r134, 15;
	setp.lt.u32 	%p33, %r169, %r417;
	selp.b32 	%r170, %r169, %r136, %p33;
	max.s32 	%r32, %r170, 0;
	shr.u32 	%r171, %r163, 2;
	mov.u32 	%r172, %ctaid.y;
	mov.u32 	%r173, %ntid.y;
	mov.u32 	%r174, %tid.y;
	mad.lo.s32 	%r175, %r172, %r173, %r174;
	shl.b32 	%r176, %r175, 4;
	add.s32 	%r429, %r176, %r424;
	mad.lo.s32 	%r177, %r8, %r429, 1;
	add.s32 	%r433, %r177, %r171;
	add.s32 	%r432, %r177, %r162;
	add.s32 	%r431, %r177, %r153;
	add.s32 	%r430, %r177, %r144;
	mov.b32 	%r434, 0;
	mov.u64 	%rd141, %rd4;
	mov.u32 	%r435, %r434;
$L__BB0_6:
	ld.param.u32 	%r418, [_Z13motion_searchPhS_jjPiS0__param_2];
	and.b32  	%r178, %r428, 3;
	setp.ne.s32 	%p34, %r178, 0;
	setp.gt.s32 	%p35, %r429, -1;
	setp.lt.u32 	%p36, %r429, %r67;
	and.pred  	%p5, %p35, %p36;
	selp.b32 	%r179, %r429, %r7, %p36;
	max.s32 	%r180, %r179, 0;
	mul.lo.s32 	%r45, %r180, %r418;
	@%p34 bra 	$L__BB0_20;
	and.pred  	%p50, %p1, %p5;
	@%p50 bra 	$L__BB0_9;
	add.s32 	%r285, %r17, %r45;
	cvt.u64.u32 	%rd94, %r285;
	add.s64 	%rd95, %rd1, %rd94;
	ld.global.u8 	%rs268, [%rd95];
	add.s32 	%r286, %r18, %r45;
	cvt.u64.u32 	%rd96, %r286;
	add.s64 	%rd97, %rd1, %rd96;
	ld.global.u8 	%rs269, [%rd97];
	add.s32 	%r287, %r19, %r45;
	cvt.u64.u32 	%rd98, %r287;
	add.s64 	%rd99, %rd1, %rd98;
	ld.global.u8 	%rs270, [%rd99];
	add.s32 	%r288, %r20, %r45;
	cvt.u64.u32 	%rd100, %r288;
	add.s64 	%rd101, %rd1, %rd100;
	ld.global.u8 	%rs271, [%rd101];
	bra.uni 	$L__BB0_10;
$L__BB0_9:
	add.s32 	%r289, %r430, -1;
	mul.wide.u32 	%rd102, %r289, 4;
	add.s64 	%rd103, %rd1, %rd102;
	ld.global.u32 	%r290, [%rd103];
	bfe.u32 	%r291, %r290, 0, 8;
	cvt.u16.u32 	%rs268, %r291;
	bfe.u32 	%r292, %r290, 8, 8;
	cvt.u16.u32 	%rs269, %r292;
	bfe.u32 	%r293, %r290, 16, 8;
	cvt.u16.u32 	%rs270, %r293;
	bfe.u32 	%r294, %r290, 24, 8;
	cvt.u16.u32 	%rs271, %r294;
$L__BB0_10:
	ld.local.u32 	%r295, [%rd141+-8];
	bfe.u32 	%r296, %r295, 0, 8;
	cvt.u16.u32 	%rs185, %r296;
	and.b16  	%rs186, %rs185, 255;
	bfe.u32 	%r297, %r295, 8, 8;
	cvt.u16.u32 	%rs187, %r297;
	and.b16  	%rs188, %rs187, 255;
	bfe.u32 	%r298, %r295, 16, 8;
	cvt.u16.u32 	%rs189, %r298;
	and.b16  	%rs190, %rs189, 255;
	bfe.u32 	%r299, %r295, 24, 8;
	cvt.u16.u32 	%rs191, %r299;
	and.b16  	%rs192, %rs191, 255;
	and.b16  	%rs193, %rs268, 255;
	max.u16 	%rs194, %rs186, %rs193;
	min.u16 	%rs195, %rs186, %rs193;
	cvt.u32.u16 	%r300, %rs195;
	cvt.u32.u16 	%r301, %rs194;
	and.b16  	%rs196, %rs269, 255;
	max.u16 	%rs197, %rs188, %rs196;
	min.u16 	%rs198, %rs188, %rs196;
	cvt.u32.u16 	%r302, %rs198;
	cvt.u32.u16 	%r303, %rs197;
	and.b16  	%rs199, %rs270, 255;
	max.u16 	%rs200, %rs190, %rs199;
	min.u16 	%rs201, %rs190, %rs199;
	cvt.u32.u16 	%r304, %rs201;
	cvt.u32.u16 	%r305, %rs200;
	and.b16  	%rs202, %rs271, 255;
	max.u16 	%rs203, %rs192, %rs202;
	min.u16 	%rs204, %rs192, %rs202;
	cvt.u32.u16 	%r306, %rs204;
	cvt.u32.u16 	%r307, %rs203;
	add.s32 	%r308, %r435, %r301;
	add.s32 	%r309, %r300, %r302;
	add.s32 	%r310, %r308, %r303;
	add.s32 	%r311, %r309, %r304;
	add.s32 	%r312, %r310, %r305;
	add.s32 	%r313, %r311, %r306;
	sub.s32 	%r314, %r312, %r313;
	add.s32 	%r46, %r314, %r307;
	and.pred  	%p51, %p2, %p5;
	@%p51 bra 	$L__BB0_12;
	add.s32 	%r315, %r21, %r45;
	cvt.u64.u32 	%rd104, %r315;
	add.s64 	%rd105, %rd1, %rd104;
	ld.global.u8 	%rs272, [%rd105];
	add.s32 	%r316, %r22, %r45;
	cvt.u64.u32 	%rd106, %r316;
	add.s64 	%rd107, %rd1, %rd106;
	ld.global.u8 	%rs273, [%rd107];
	add.s32 	%r317, %r23, %r45;
	cvt.u64.u32 	%rd108, %r317;
	add.s64 	%rd109, %rd1, %rd108;
	ld.global.u8 	%rs274, [%rd109];
	add.s32 	%r318, %r24, %r45;
	cvt.u64.u32 	%rd110, %r318;
	add.s64 	%rd111, %rd1, %rd110;
	ld.global.u8 	%rs275, [%rd111];
	bra.uni 	$L__BB0_13;
$L__BB0_12:
	add.s32 	%r319, %r431, -1;
	mul.wide.u32 	%rd112, %r319, 4;
	add.s64 	%rd113, %rd1, %rd112;
	ld.global.u32 	%r320, [%rd113];
	bfe.u32 	%r321, %r320, 0, 8;
	cvt.u16.u32 	%rs272, %r321;
	bfe.u32 	%r322, %r320, 8, 8;
	cvt.u16.u32 	%rs273, %r322;
	bfe.u32 	%r323, %r320, 16, 8;
	cvt.u16.u32 	%rs274, %r323;
	bfe.u32 	%r324, %r320, 24, 8;
	cvt.u16.u32 	%rs275, %r324;
$L__BB0_13:
	ld.local.u32 	%r325, [%rd141+-4];
	bfe.u32 	%r326, %r325, 0, 8;
	cvt.u16.u32 	%rs205, %r326;
	and.b16  	%rs206, %rs205, 255;
	bfe.u32 	%r327, %r325, 8, 8;
	cvt.u16.u32 	%rs207, %r327;
	and.b16  	%rs208, %rs207, 255;
	bfe.u32 	%r328, %r325, 16, 8;
	cvt.u16.u32 	%rs209, %r328;
	and.b16  	%rs210, %rs209, 255;
	bfe.u32 	%r329, %r325, 24, 8;
	cvt.u16.u32 	%rs211, %r329;
	and.b16  	%rs212, %rs211, 255;
	and.b16  	%rs213, %rs272, 255;
	max.u16 	%rs214, %rs206, %rs213;
	min.u16 	%rs215, %rs206, %rs213;
	cvt.u32.u16 	%r330, %rs215;
	cvt.u32.u16 	%r331, %rs214;
	and.b16  	%rs216, %rs273, 255;
	max.u16 	%rs217, %rs208, %rs216;
	min.u16 	%rs218, %rs208, %rs216;
	cvt.u32.u16 	%r332, %rs218;
	cvt.u32.u16 	%r333, %rs217;
	and.b16  	%rs219, %rs274, 255;
	max.u16 	%rs220, %rs210, %rs219;
	min.u16 	%rs221, %rs210, %rs219;
	cvt.u32.u16 	%r334, %rs221;
	cvt.u32.u16 	%r335, %rs220;
	and.b16  	%rs222, %rs275, 255;
	max.u16 	%rs223, %rs212, %rs222;
	min.u16 	%rs224, %rs212, %rs222;
	cvt.u32.u16 	%r336, %rs224;
	cvt.u32.u16 	%r337, %rs223;
	add.s32 	%r338, %r46, %r331;
	add.s32 	%r339, %r330, %r332;
	add.s32 	%r340, %r338, %r333;
	add.s32 	%r341, %r339, %r334;
	add.s32 	%r342, %r340, %r335;
	add.s32 	%r343, %r341, %r336;
	sub.s32 	%r344, %r342, %r343;
	add.s32 	%r47, %r344, %r337;
	and.pred  	%p52, %p3, %p5;
	@%p52 bra 	$L__BB0_15;
	add.s32 	%r345, %r25, %r45;
	cvt.u64.u32 	%rd114, %r345;
	add.s64 	%rd115, %rd1, %rd114;
	ld.global.u8 	%rs276, [%rd115];
	add.s32 	%r346, %r26, %r45;
	cvt.u64.u32 	%rd116, %r346;
	add.s64 	%rd117, %rd1, %rd116;
	ld.global.u8 	%rs277, [%rd117];
	add.s32 	%r347, %r27, %r45;
	cvt.u64.u32 	%rd118, %r347;
	add.s64 	%rd119, %rd1, %rd118;
	ld.global.u8 	%rs278, [%rd119];
	add.s32 	%r348, %r28, %r45;
	cvt.u64.u32 	%rd120, %r348;
	add.s64 	%rd121, %rd1, %rd120;
	ld.global.u8 	%rs279, [%rd121];
	bra.uni 	$L__BB0_16;
$L__BB0_15:
	add.s32 	%r349, %r432, -1;
	mul.wide.u32 	%rd122, %r349, 4;
	add.s64 	%rd123, %rd1, %rd122;
	ld.global.u32 	%r350, [%rd123];
	bfe.u32 	%r351, %r350, 0, 8;
	cvt.u16.u32 	%rs276, %r351;
	bfe.u32 	%r352, %r350, 8, 8;
	cvt.u16.u32 	%rs277, %r352;
	bfe.u32 	%r353, %r350, 16, 8;
	cvt.u16.u32 	%rs278, %r353;
	bfe.u32 	%r354, %r350, 24, 8;
	cvt.u16.u32 	%rs279, %r354;
$L__BB0_16:
	ld.local.u32 	%r355, [%rd141];
	bfe.u32 	%r356, %r355, 0, 8;
	cvt.u16.u32 	%rs225, %r356;
	and.b16  	%rs226, %rs225, 255;
	bfe.u32 	%r357, %r355, 8, 8;
	cvt.u16.u32 	%rs227, %r357;
	and.b16  	%rs228, %rs227, 255;
	bfe.u32 	%r358, %r355, 16, 8;
	cvt.u16.u32 	%rs229, %r358;
	and.b16  	%rs230, %rs229, 255;
	bfe.u32 	%r359, %r355, 24, 8;
	cvt.u16.u32 	%rs231, %r359;
	and.b16  	%rs232, %rs231, 255;
	and.b16  	%rs233, %rs276, 255;
	max.u16 	%rs234, %rs226, %rs233;
	min.u16 	%rs235, %rs226, %rs233;
	cvt.u32.u16 	%r360, %rs235;
	cvt.u32.u16 	%r361, %rs234;
	and.b16  	%rs236, %rs277, 255;
	max.u16 	%rs237, %rs228, %rs236;
	min.u16 	%rs238, %rs228, %rs236;
	cvt.u32.u16 	%r362, %rs238;
	cvt.u32.u16 	%r363, %rs237;
	and.b16  	%rs239, %rs278, 255;
	max.u16 	%rs240, %rs230, %rs239;
	min.u16 	%rs241, %rs230, %rs239;
	cvt.u32.u16 	%r364, %rs241;
	cvt.u32.u16 	%r365, %rs240;
	and.b16  	%rs242, %rs279, 255;
	max.u16 	%rs243, %rs232, %rs242;
	min.u16 	%rs244, %rs232, %rs242;
	cvt.u32.u16 	%r366, %rs244;
	cvt.u32.u16 	%r367, %rs243;
	add.s32 	%r368, %r47, %r361;
	add.s32 	%r369, %r360, %r362;
	add.s32 	%r370, %r368, %r363;
	add.s32 	%r371, %r369, %r364;
	add.s32 	%r372, %r370, %r365;
	add.s32 	%r373, %r371, %r366;
	sub.s32 	%r374, %r372, %r373;
	add.s32 	%r48, %r374, %r367;
	and.pred  	%p53, %p4, %p5;
	@%p53 bra 	$L__BB0_18;
	add.s32 	%r375, %r29, %r45;
	cvt.u64.u32 	%rd124, %r375;
	add.s64 	%rd125, %rd1, %rd124;
	ld.global.u8 	%rs280, [%rd125];
	add.s32 	%r376, %r30, %r45;
	cvt.u64.u32 	%rd126, %r376;
	add.s64 	%rd127, %rd1, %rd126;
	ld.global.u8 	%rs281, [%rd127];
	add.s32 	%r377, %r31, %r45;
	cvt.u64.u32 	%rd128, %r377;
	add.s64 	%rd129, %rd1, %rd128;
	ld.global.u8 	%rs282, [%rd129];
	add.s32 	%r378, %r32, %r45;
	cvt.u64.u32 	%rd130, %r378;
	add.s64 	%rd131, %rd1, %rd130;
	ld.global.u8 	%rs283, [%rd131];
	bra.uni 	$L__BB0_19;
$L__BB0_18:
	add.s32 	%r379, %r433, -1;
	mul.wide.u32 	%rd132, %r379, 4;
	add.s64 	%rd133, %rd1, %rd132;
	ld.global.u32 	%r380, [%rd133];
	bfe.u32 	%r381, %r380, 0, 8;
	cvt.u16.u32 	%rs280, %r381;
	bfe.u32 	%r382, %r380, 8, 8;
	cvt.u16.u32 	%rs281, %r382;
	bfe.u32 	%r383, %r380, 16, 8;
	cvt.u16.u32 	%rs282, %r383;
	bfe.u32 	%r384, %r380, 24, 8;
	cvt.u16.u32 	%rs283, %r384;
$L__BB0_19:
	ld.local.u32 	%r385, [%rd141+4];
	bfe.u32 	%r386, %r385, 0, 8;
	cvt.u16.u32 	%rs245, %r386;
	and.b16  	%rs246, %rs245, 255;
	bfe.u32 	%r387, %r385, 8, 8;
	cvt.u16.u32 	%rs247, %r387;
	and.b16  	%rs248, %rs247, 255;
	bfe.u32 	%r388, %r385, 16, 8;
	cvt.u16.u32 	%rs249, %r388;
	and.b16  	%rs250, %rs249, 255;
	bfe.u32 	%r389, %r385, 24, 8;
	cvt.u16.u32 	%rs251, %r389;
	and.b16  	%rs252, %rs251, 255;
	and.b16  	%rs253, %rs280, 255;
	max.u16 	%rs254, %rs246, %rs253;
	min.u16 	%rs255, %rs246, %rs253;
	cvt.u32.u16 	%r390, %rs255;
	cvt.u32.u16 	%r391, %rs254;
	and.b16  	%rs256, %rs281, 255;
	max.u16 	%rs257, %rs248, %rs256;
	min.u16 	%rs258, %rs248, %rs256;
	cvt.u32.u16 	%r392, %rs258;
	cvt.u32.u16 	%r393, %rs257;
	and.b16  	%rs259, %rs282, 255;
	max.u16 	%rs260, %rs250, %rs259;
	min.u16 	%rs261, %rs250, %rs259;
	cvt.u32.u16 	%r394, %rs261;
	cvt.u32.u16 	%r395, %rs260;
	and.b16  	%rs262, %rs283, 255;
	max.u16 	%rs263, %rs252, %rs262;
	min.u16 	%rs264, %rs252, %rs262;
	cvt.u32.u16 	%r396, %rs264;
	cvt.u32.u16 	%r397, %rs263;
	add.s32 	%r398, %r48, %r391;
	add.s32 	%r399, %r390, %r392;
	add.s32 	%r400, %r398, %r393;
	add.s32 	%r401, %r399, %r394;
	add.s32 	%r402, %r400, %r395;
	add.s32 	%r403, %r401, %r396;
	sub.s32 	%r404, %r402, %r403;
	add.s32 	%r435, %r404, %r397;
	bra.uni 	$L__BB0_44;
$L__BB0_20:
	and.pred  	%p37, %p1, %p5;
	not.pred 	%p38, %p37;
	@%p38 bra 	$L__BB0_24;
	add.s32 	%r186, %r430, -1;
	mul.wide.u32 	%rd58, %r186, 4;
	add.s64 	%rd59, %rd1, %rd58;
	ld.global.v2.u8 	{%rs285, %rs50}, [%rd59+2];
	ld.global.u8 	%rs284, [%rd59+1];
	mul.wide.u32 	%rd60, %r430, 4;
	add.s64 	%rd6, %rd1, %rd60;
	ld.global.v2.u8 	{%rs52, %rs53}, [%rd6];
	and.b32  	%r185, %r428, 3;
	setp.eq.s32 	%p39, %r185, 1;
	mov.u16 	%rs286, %rs50;
	mov.u16 	%rs287, %rs52;
	@%p39 bra 	$L__BB0_25;
	setp.eq.s32 	%p40, %r185, 3;
	mov.u16 	%rs284, %rs285;
	mov.u16 	%rs285, %rs50;
	mov.u16 	%rs286, %rs52;
	mov.u16 	%rs287, %rs53;
	@%p40 bra 	$L__BB0_23;
	bra.uni 	$L__BB0_25;
$L__BB0_23:
	ld.global.u8 	%rs287, [%rd6+2];
	mov.u16 	%rs284, %rs50;
	mov.u16 	%rs285, %rs52;
	mov.u16 	%rs286, %rs53;
	bra.uni 	$L__BB0_25;
$L__BB0_24:
	add.s32 	%r181, %r17, %r45;
	cvt.u64.u32 	%rd50, %r181;
	add.s64 	%rd51, %rd1, %rd50;
	ld.global.u8 	%rs284, [%rd51];
	add.s32 	%r182, %r18, %r45;
	cvt.u64.u32 	%rd52, %r182;
	add.s64 	%rd53, %rd1, %rd52;
	ld.global.u8 	%rs285, [%rd53];
	add.s32 	%r183, %r19, %r45;
	cvt.u64.u32 	%rd54, %r183;
	add.s64 	%rd55, %rd1, %rd54;
	ld.global.u8 	%rs286, [%rd55];
	add.s32 	%r184, %r20, %r45;
	cvt.u64.u32 	%rd56, %r184;
	add.s64 	%rd57, %rd1, %rd56;
	ld.global.u8 	%rs287, [%rd57];
$L__BB0_25:
	ld.local.u32 	%r187, [%rd141+-8];
	bfe.u32 	%r188, %r187, 0, 8;
	cvt.u16.u32 	%rs105, %r188;
	and.b16  	%rs106, %rs105, 255;
	bfe.u32 	%r189, %r187, 8, 8;
	cvt.u16.u32 	%rs107, %r189;
	and.b16  	%rs108, %rs107, 255;
	bfe.u32 	%r190, %r187, 16, 8;
	cvt.u16.u32 	%rs109, %r190;
	and.b16  	%rs110, %rs109, 255;
	bfe.u32 	%r191, %r187, 24, 8;
	cvt.u16.u32 	%rs111, %r191;
	and.b16  	%rs112, %rs111, 255;
	and.b16  	%rs113, %rs284, 255;
	max.u16 	%rs114, %rs106, %rs113;
	min.u16 	%rs115, %rs106, %rs113;
	cvt.u32.u16 	%r192, %rs115;
	cvt.u32.u16 	%r193, %rs114;
	and.b16  	%rs116, %rs285, 255;
	max.u16 	%rs117, %rs108, %rs116;
	min.u16 	%rs118, %rs108, %rs116;
	cvt.u32.u16 	%r194, %rs118;
	cvt.u32.u16 	%r195, %rs117;
	and.b16  	%rs119, %rs286, 255;
	max.u16 	%rs120, %rs110, %rs119;
	min.u16 	%rs121, %rs110, %rs119;
	cvt.u32.u16 	%r196, %rs121;
	cvt.u32.u16 	%r197, %rs120;
	and.b16  	%rs122, %rs287, 255;
	max.u16 	%rs123, %rs112, %rs122;
	min.u16 	%rs124, %rs112, %rs122;
	cvt.u32.u16 	%r198, %rs124;
	cvt.u32.u16 	%r199, %rs123;
	add.s32 	%r200, %r435, %r193;
	add.s32 	%r201, %r192, %r194;
	add.s32 	%r202, %r200, %r195;
	add.s32 	%r203, %r201, %r196;
	add.s32 	%r204, %r202, %r197;
	add.s32 	%r205, %r203, %r198;
	sub.s32 	%r206, %r204, %r205;
	add.s32 	%r50, %r206, %r199;
	and.pred  	%p41, %p2, %p5;
	@%p41 bra 	$L__BB0_27;
	add.s32 	%r207, %r21, %r45;
	cvt.u64.u32 	%rd61, %r207;
	add.s64 	%rd62, %rd1, %rd61;
	ld.global.u8 	%rs288, [%rd62];
	add.s32 	%r208, %r22, %r45;
	cvt.u64.u32 	%rd63, %r208;
	add.s64 	%rd64, %rd1, %rd63;
	ld.global.u8 	%rs289, [%rd64];
	add.s32 	%r209, %r23, %r45;
	cvt.u64.u32 	%rd65, %r209;
	add.s64 	%rd66, %rd1, %rd65;
	ld.global.u8 	%rs290, [%rd66];
	add.s32 	%r210, %r24, %r45;
	cvt.u64.u32 	%rd67, %r210;
	add.s64 	%rd68, %rd1, %rd67;
	ld.global.u8 	%rs291, [%rd68];
	bra.uni 	$L__BB0_31;
$L__BB0_27:
	add.s32 	%r212, %r431, -1;
	mul.wide.u32 	%rd69, %r212, 4;
	add.s64 	%rd70, %rd1, %rd69;
	ld.global.v2.u8 	{%rs289, %rs290}, [%rd70+2];
	ld.global.u8 	%rs288, [%rd70+1];
	mul.wide.u32 	%rd71, %r431, 4;
	add.s64 	%rd7, %rd1, %rd71;
	ld.global.v2.u8 	{%rs291, %rs71}, [%rd7];
	and.b32  	%r211, %r428, 3;
	setp.eq.s32 	%p42, %r211, 1;
	@%p42 bra 	$L__BB0_31;
	setp.eq.s32 	%p43, %r211, 2;
	@%p43 bra 	$L__BB0_30;
	ld.global.u8 	%rs265, [%rd7+2];
	mov.u16 	%rs288, %rs290;
	mov.u16 	%rs289, %rs291;
	mov.u16 	%rs290, %rs71;
	mov.u16 	%rs291, %rs265;
	bra.uni 	$L__BB0_31;
$L__BB0_30:
	mov.u16 	%rs288, %rs289;
	mov.u16 	%rs289, %rs290;
	mov.u16 	%rs290, %rs291;
	mov.u16 	%rs291, %rs71;
$L__BB0_31:
	ld.local.u32 	%r213, [%rd141+-4];
	bfe.u32 	%r214, %r213, 0, 8;
	cvt.u16.u32 	%rs125, %r214;
	and.b16  	%rs126, %rs125, 255;
	bfe.u32 	%r215, %r213, 8, 8;
	cvt.u16.u32 	%rs127, %r215;
	and.b16  	%rs128, %rs127, 255;
	bfe.u32 	%r216, %r213, 16, 8;
	cvt.u16.u32 	%rs129, %r216;
	and.b16  	%rs130, %rs129, 255;
	bfe.u32 	%r217, %r213, 24, 8;
	cvt.u16.u32 	%rs131, %r217;
	and.b16  	%rs132, %rs131, 255;
	and.b16  	%rs133, %rs288, 255;
	max.u16 	%rs134, %rs126, %rs133;
	min.u16 	%rs135, %rs126, %rs133;
	cvt.u32.u16 	%r218, %rs135;
	cvt.u32.u16 	%r219, %rs134;
	and.b16  	%rs136, %rs289, 255;
	max.u16 	%rs137, %rs128, %rs136;
	min.u16 	%rs138, %rs128, %rs136;
	cvt.u32.u16 	%r220, %rs138;
	cvt.u32.u16 	%r221, %rs137;
	and.b16  	%rs139, %rs290, 255;
	max.u16 	%rs140, %rs130, %rs139;
	min.u16 	%rs141, %rs130, %rs139;
	cvt.u32.u16 	%r222, %rs141;
	cvt.u32.u16 	%r223, %rs140;
	and.b16  	%rs142, %rs291, 255;
	max.u16 	%rs143, %rs132, %rs142;
	min.u16 	%rs144, %rs132, %rs142;
	cvt.u32.u16 	%r224, %rs144;
	cvt.u32.u16 	%r225, %rs143;
	add.s32 	%r226, %r50, %r219;
	add.s32 	%r227, %r218, %r220;
	add.s32 	%r228, %r226, %r221;
	add.s32 	%r229, %r227, %r222;
	add.s32 	%r230, %r228, %r223;
	add.s32 	%r231, %r229, %r224;
	sub.s32 	%r232, %r230, %r231;
	add.s32 	%r51, %r232, %r225;
	and.pred  	%p44, %p3, %p5;
	@%p44 bra 	$L__BB0_33;
	add.s32 	%r233, %r25, %r45;
	cvt.u64.u32 	%rd72, %r233;
	add.s64 	%rd73, %rd1, %rd72;
	ld.global.u8 	%rs292, [%rd73];
	add.s32 	%r234, %r26, %r45;
	cvt.u64.u32 	%rd74, %r234;
	add.s64 	%rd75, %rd1, %rd74;
	ld.global.u8 	%rs293, [%rd75];
	add.s32 	%r235, %r27, %r45;
	cvt.u64.u32 	%rd76, %r235;
	add.s64 	%rd77, %rd1, %rd76;
	ld.global.u8 	%rs294, [%rd77];
	add.s32 	%r236, %r28, %r45;
	cvt.u64.u32 	%rd78, %r236;
	add.s64 	%rd79, %rd1, %rd78;
	ld.global.u8 	%rs295, [%rd79];
	bra.uni 	$L__BB0_37;
$L__BB0_33:
	add.s32 	%r238, %r432, -1;
	mul.wide.u32 	%rd80, %r238, 4;
	add.s64 	%rd81, %rd1, %rd80;
	ld.global.v2.u8 	{%rs293, %rs294}, [%rd81+2];
	ld.global.u8 	%rs292, [%rd81+1];
	mul.wide.u32 	%rd82, %r432, 4;
	add.s64 	%rd8, %rd1, %rd82;
	ld.global.v2.u8 	{%rs295, %rs85}, [%rd8];
	and.b32  	%r237, %r428, 3;
	setp.eq.s32 	%p45, %r237, 1;
	@%p45 bra 	$L__BB0_37;
	setp.eq.s32 	%p46, %r237, 2;
	@%p46 bra 	$L__BB0_36;
	ld.global.u8 	%rs266, [%rd8+2];
	mov.u16 	%rs292, %rs294;
	mov.u16 	%rs293, %rs295;
	mov.u16 	%rs294, %rs85;
	mov.u16 	%rs295, %rs266;
	bra.uni 	$L__BB0_37;
$L__BB0_36:
	mov.u16 	%rs292, %rs293;
	mov.u16 	%rs293, %rs294;
	mov.u16 	%rs294, %rs295;
	mov.u16 	%rs295, %rs85;
$L__BB0_37:
	ld.local.u32 	%r239, [%rd141];
	bfe.u32 	%r240, %r239, 0, 8;
	cvt.u16.u32 	%rs145, %r240;
	and.b16  	%rs146, %rs145, 255;
	bfe.u32 	%r241, %r239, 8, 8;
	cvt.u16.u32 	%rs147, %r241;
	and.b16  	%rs148, %rs147, 255;
	bfe.u32 	%r242, %r239, 16, 8;
	cvt.u16.u32 	%rs149, %r242;
	and.b16  	%rs150, %rs149, 255;
	bfe.u32 	%r243, %r239, 24, 8;
	cvt.u16.u32 	%rs151, %r243;
	and.b16  	%rs152, %rs151, 255;
	and.b16  	%rs153, %rs292, 255;
	max.u16 	%rs154, %rs146, %rs153;
	min.u16 	%rs155, %rs146, %rs153;
	cvt.u32.u16 	%r244, %rs155;
	cvt.u32.u16 	%r245, %rs154;
	and.b16  	%rs156, %rs293, 255;
	max.u16 	%rs157, %rs148, %rs156;
	min.u16 	%rs158, %rs148, %rs156;
	cvt.u32.u16 	%r246, %rs158;
	cvt.u32.u16 	%r247, %rs157;
	and.b16  	%rs159, %rs294, 255;
	max.u16 	%rs160, %rs150, %rs159;
	min.u16 	%rs161, %rs150, %rs159;
	cvt.u32.u16 	%r248, %rs161;
	cvt.u32.u16 	%r249, %rs160;
	and.b16  	%rs162, %rs295, 255;
	max.u16 	%rs163, %rs152, %rs162;
	min.u16 	%rs164, %rs152, %rs162;
	cvt.u32.u16 	%r250, %rs164;
	cvt.u32.u16 	%r251, %rs163;
	add.s32 	%r252, %r51, %r245;
	add.s32 	%r253, %r244, %r246;
	add.s32 	%r254, %r252, %r247;
	add.s32 	%r255, %r253, %r248;
	add.s32 	%r256, %r254, %r249;
	add.s32 	%r257, %r255, %r250;
	sub.s32 	%r258, %r256, %r257;
	add.s32 	%r52, %r258, %r251;
	and.pred  	%p47, %p4, %p5;
	@%p47 bra 	$L__BB0_39;
	add.s32 	%r259, %r29, %r45;
	cvt.u64.u32 	%rd83, %r259;
	add.s64 	%rd84, %rd1, %rd83;
	ld.global.u8 	%rs296, [%rd84];
	add.s32 	%r260, %r30, %r45;
	cvt.u64.u32 	%rd85, %r260;
	add.s64 	%rd86, %rd1, %rd85;
	ld.global.u8 	%rs297, [%rd86];
	add.s32 	%r261, %r31, %r45;
	cvt.u64.u32 	%rd87, %r261;
	add.s64 	%rd88, %rd1, %rd87;
	ld.global.u8 	%rs298, [%rd88];
	add.s32 	%r262, %r32, %r45;
	cvt.u64.u32 	%rd89, %r262;
	add.s64 	%rd90, %rd1, %rd89;
	ld.global.u8 	%rs299, [%rd90];
	bra.uni 	$L__BB0_43;
$L__BB0_39:
	add.s32 	%r264, %r433, -1;
	mul.wide.u32 	%rd91, %r264, 4;
	add.s64 	%rd92, %rd1, %rd91;
	ld.global.v2.u8 	{%rs297, %rs298}, [%rd92+2];
	ld.global.u8 	%rs296, [%rd92+1];
	mul.wide.u32 	%rd93, %r433, 4;
	add.s64 	%rd9, %rd1, %rd93;
	ld.global.v2.u8 	{%rs299, %rs99}, [%rd9];
	and.b32  	%r263, %r428, 3;
	setp.eq.s32 	%p48, %r263, 1;
	@%p48 bra 	$L__BB0_43;
	setp.eq.s32 	%p49, %r263, 2;
	@%p49 bra 	$L__BB0_42;
	ld.global.u8 	%rs267, [%rd9+2];
	mov.u16 	%rs296, %rs298;
	mov.u16 	%rs297, %rs299;
	mov.u16 	%rs298, %rs99;
	mov.u16 	%rs299, %rs267;
	bra.uni 	$L__BB0_43;
$L__BB0_42:
	mov.u16 	%rs296, %rs297;
	mov.u16 	%rs297, %rs298;
	mov.u16 	%rs298, %rs299;
	mov.u16 	%rs299, %rs99;
$L__BB0_43:
	ld.local.u32 	%r265, [%rd141+4];
	bfe.u32 	%r266, %r265, 0, 8;
	cvt.u16.u32 	%rs165, %r266;
	and.b16  	%rs166, %rs165, 255;
	bfe.u32 	%r267, %r265, 8, 8;
	cvt.u16.u32 	%rs167, %r267;
	and.b16  	%rs168, %rs167, 255;
	bfe.u32 	%r268, %r265, 16, 8;
	cvt.u16.u32 	%rs169, %r268;
	and.b16  	%rs170, %rs169, 255;
	bfe.u32 	%r269, %r265, 24, 8;
	cvt.u16.u32 	%rs171, %r269;
	and.b16  	%rs172, %rs171, 255;
	and.b16  	%rs173, %rs296, 255;
	max.u16 	%rs174, %rs166, %rs173;
	min.u16 	%rs175, %rs166, %rs173;
	cvt.u32.u16 	%r270, %rs175;
	cvt.u32.u16 	%r271, %rs174;
	and.b16  	%rs176, %rs297, 255;
	max.u16 	%rs177, %rs168, %rs176;
	min.u16 	%rs178, %rs168, %rs176;
	cvt.u32.u16 	%r272, %rs178;
	cvt.u32.u16 	%r273, %rs177;
	and.b16  	%rs179, %rs298, 255;
	max.u16 	%rs180, %rs170, %rs179;
	min.u16 	%rs181, %rs170, %rs179;
	cvt.u32.u16 	%r274, %rs181;
	cvt.u32.u16 	%r275, %rs180;
	and.b16  	%rs182, %rs299, 255;
	max.u16 	%rs183, %rs172, %rs182;
	min.u16 	%rs184, %rs172, %rs182;
	cvt.u32.u16 	%r276, %rs184;
	cvt.u32.u16 	%r277, %rs183;
	add.s32 	%r278, %r52, %r271;
	add.s32 	%r279, %r270, %r272;
	add.s32 	%r280, %r278, %r273;
	add.s32 	%r281, %r279, %r274;
	add.s32 	%r282, %r280, %r275;
	add.s32 	%r283, %r281, %r276;
	sub.s32 	%r284, %r282, %r283;
	add.s32 	%r435, %r284, %r277;
$L__BB0_44:
	add.s32 	%r434, %r434, 1;
	add.s32 	%r433, %r433, %r8;
	add.s32 	%r432, %r432, %r8;
	add.s32 	%r431, %r431, %r8;
	add.s32 	%r430, %r430, %r8;
	add.s32 	%r429, %r429, 1;
	add.s64 	%rd141, %rd141, 16;
	setp.ne.s32 	%p54, %r434, 16;
	@%p54 bra 	$L__BB0_6;
	setp.lt.s32 	%p55, %r435, %r427;
	min.s32 	%r427, %r435, %r427;
	selp.b32 	%r426, %r428, %r426, %p55;
	selp.b32 	%r425, %r424, %r425, %p55;
	add.s32 	%r428, %r428, 1;
	setp.ne.s32 	%p56, %r428, 16;
	@%p56 bra 	$L__BB0_5;
	add.s32 	%r424, %r424, 1;
	setp.ne.s32 	%p57, %r424, 16;
	@%p57 bra 	$L__BB0_4;
	ld.param.u64 	%rd140, [_Z13motion_searchPhS_jjPiS0__param_5];
	ld.param.u64 	%rd139, [_Z13motion_searchPhS_jjPiS0__param_4];
	ld.param.u32 	%r419, [_Z13motion_searchPhS_jjPiS0__param_2];
	shr.u32 	%r405, %r419, 4;
	mov.u32 	%r406, %ctaid.y;
	mov.u32 	%r407, %ntid.y;
	mov.u32 	%r408, %tid.y;
	mad.lo.s32 	%r409, %r406, %r407, %r408;
	mov.u32 	%r410, %ctaid.x;
	mov.u32 	%r411, %ntid.x;
	mov.u32 	%r412, %tid.x;
	mad.lo.s32 	%r413, %r410, %r411, %r412;
	mad.lo.s32 	%r414, %r405, %r409, %r413;
	cvta.to.global.u64 	%rd134, %rd139;
	mul.wide.s32 	%rd135, %r414, 4;
	add.s64 	%rd136, %rd134, %rd135;
	st.global.u32 	[%rd136], %r426;
	cvta.to.global.u64 	%rd137, %rd140;
	add.s64 	%rd138, %rd137, %rd135;
	st.global.u32 	[%rd138], %r425;
$L__BB0_48:
	ret;

}


// ===== COMPILED SASS (sm_100) =====

	.target	sm_100

	.elftype	@"ET_EXEC"


//--------------------- .note.nv.tkinfo           --------------------------
	.section	.note.nv.tkinfo,"",@"SHT_NOTE"
	.sectionflags	@"SHF_NOTE_NV_TKINFO"
	.tkinfo
        /*0018*/ 	.word	0x00000002
        /*0030*/ 	.string	""
        /*0030*/ 	.string	"ptxas"
        /*0030*/ 	.string	"Cuda compilation tools, release 13.0, V13.0.88"
        /*0030*/ 	.string	"Build cuda_13.0.r13.0/compiler.36424714_0"
        /*0030*/ 	.string	"-arch sm_100 -m 64 "



//--------------------- .note.nv.cuinfo           --------------------------
	.section	.note.nv.cuinfo,"",@"SHT_NOTE"
	.sectionflags	@"SHF_NOTE_NV_CUINFO"
        /*0018*/ 	.short	0x0002
        /*001a*/ 	.short	0x0064
        /*001c*/ 	.short	0x0082
	.zero		2


//--------------------- .nv.info                  --------------------------
	.section	.nv.info,"",@"SHT_CUDA_INFO"
	.align	4


	//----- nvinfo : EIATTR_REGCOUNT
	.align		4
        /*0000*/ 	.byte	0x04, 0x2f
        /*0002*/ 	.short	(.L_1 - .L_0)
	.align		4
.L_0:
        /*0004*/ 	.word	index@(_Z13motion_searchPhS_jjPiS0_)
        /*0008*/ 	.word	0x0000002a


	//----- nvinfo : EIATTR_FRAME_SIZE
	.align		4
.L_1:
        /*000c*/ 	.byte	0x04, 0x11
        /*000e*/ 	.short	(.L_3 - .L_2)
	.align		4
.L_2:
        /*0010*/ 	.word	index@(_Z13motion_searchPhS_jjPiS0_)
        /*0014*/ 	.word	0x00000100


	//----- nvinfo : EIATTR_MIN_STACK_SIZE
	.align		4
.L_3:
        /*0018*/ 	.byte	0x04, 0x12
        /*001a*/ 	.short	(.L_5 - .L_4)
	.align		4
.L_4:
        /*001c*/ 	.word	index@(_Z13motion_searchPhS_jjPiS0_)
        /*0020*/ 	.word	0x00000100
.L_5:


//--------------------- .nv.compat                --------------------------
	.section	.nv.compat,"",@"SHT_CUDA_COMPAT_INFO"
	.align	4
        /*0000*/ 	.byte	0x02, 0x09, 0x00, 0x00, 0x02, 0x02, 0x01, 0x00, 0x02, 0x05, 0x05, 0x00, 0x03, 0x07, 0x01, 0x01
        /*0010*/ 	.byte	0x02, 0x03, 0x00, 0x00, 0x02, 0x06, 0x01, 0x00, 0x04, 0x0b, 0x08, 0x00, 0x09, 0x00, 0x00, 0x00
        /*0020*/ 	.byte	0x00, 0x00, 0x00, 0x00


//--------------------- .nv.info._Z13motion_searchPhS_jjPiS0_ --------------------------
	.section	.nv.info._Z13motion_searchPhS_jjPiS0_,"",@"SHT_CUDA_INFO"
	.sectionflags	@""
	.align	4


	//----- nvinfo : EIATTR_CUDA_API_VERSION
	.align		4
        /*0000*/ 	.byte	0x04, 0x37
        /*0002*/ 	.short	(.L_7 - .L_6)
.L_6:
        /*0004*/ 	.word	0x00000082


	//----- nvinfo : EIATTR_KPARAM_INFO
	.align		4
.L_7:
        /*0008*/ 	.byte	0x04, 0x17
        /*000a*/ 	.short	(.L_9 - .L_8)
.L_8:
        /*000c*/ 	.word	0x00000000
        /*0010*/ 	.short	0x0005
        /*0012*/ 	.short	0x0020
        /*0014*/ 	.byte	0x00, 0xf5, 0x21, 0x00


	//----- nvinfo : EIATTR_KPARAM_INFO
	.align		4
.L_9:
        /*0018*/ 	.byte	0x04, 0x17
        /*001a*/ 	.short	(.L_11 - .L_10)
.L_10:
        /*001c*/ 	.word	0x00000000
        /*0020*/ 	.short	0x0004
        /*0022*/ 	.short	0x0018
        /*0024*/ 	.byte	0x00, 0xf5, 0x21, 0x00


	//----- nvinfo : EIATTR_KPARAM_INFO
	.align		4
.L_11:
        /*0028*/ 	.byte	0x04, 0x17
        /*002a*/ 	.short	(.L_13 - .L_12)
.L_12:
        /*002c*/ 	.word	0x00000000
        /*0030*/ 	.short	0x0003
        /*0032*/ 	.short	0x0014
        /*0034*/ 	.byte	0x00, 0xf0, 0x11, 0x00


	//----- nvinfo : EIATTR_KPARAM_INFO
	.align		4
.L_13:
        /*0038*/ 	.byte	0x04, 0x17
        /*003a*/ 	.short	(.L_15 - .L_14)
.L_14:
        /*003c*/ 	.word	0x00000000
        /*0040*/ 	.short	0x0002
        /*0042*/ 	.short	0x0010
        /*0044*/ 	.byte	0x00, 0xf0, 0x11, 0x00


	//----- nvinfo : EIATTR_KPARAM_INFO
	.align		4
.L_15:
        /*0048*/ 	.byte	0x04, 0x17
        /*004a*/ 	.short	(.L_17 - .L_16)
.L_16:
        /*004c*/ 	.word	0x00000000
        /*0050*/ 	.short	0x0001
        /*0052*/ 	.short	0x0008
        /*0054*/ 	.byte	0x00, 0xf5, 0x21, 0x00


	//----- nvinfo : EIATTR_KPARAM_INFO
	.align		4
.L_17:
        /*0058*/ 	.byte	0x04, 0x17
        /*005a*/ 	.short	(.L_19 - .L_18)
.L_18:
        /*005c*/ 	.word	0x00000000
        /*0060*/ 	.short	0x0000
        /*0062*/ 	.short	0x0000
        /*0064*/ 	.byte	0x00, 0xf5, 0x21, 0x00


	//----- nvinfo : EIATTR_SPARSE_MMA_MASK
	.align		4
.L_19:
        /*0068*/ 	.byte	0x03, 0x50
        /*006a*/ 	.short	0x0000


	//----- nvinfo : EIATTR_MAXREG_COUNT
	.align		4
        /*006c*/ 	.byte	0x03, 0x1b
        /*006e*/ 	.short	0x00ff


	//----- nvinfo : EIATTR_MERCURY_ISA_VERSION
	.align		4
        /*0070*/ 	.byte	0x03, 0x5f
        /*0072*/ 	.short	0x0101


	//----- nvinfo : EIATTR_VRC_CTA_INIT_COUNT
	.align		4
        /*0074*/ 	.byte	0x02, 0x4a
	.zero		1
	.zero		1


	//----- nvinfo : EIATTR_EXIT_INSTR_OFFSETS
	.align		4
        /*0078*/ 	.byte	0x04, 0x1c
        /*007a*/ 	.short	(.L_21 - .L_20)


	//   ....[0]....
.L_20:
        /*007c*/ 	.word	0x00000110


	//   ....[1]....
        /*0080*/ 	.word	0x00003170


	//----- nvinfo : EIATTR_CRS_STACK_SIZE
	.align		4
.L_21:
        /*0084*/ 	.byte	0x04, 0x1e
        /*0086*/ 	.short	(.L_23 - .L_22)
.L_22:
        /*0088*/ 	.word	0x00000000


	//----- nvinfo : EIATTR_CBANK_PARAM_SIZE
	.align		4
.L_23:
        /*008c*/ 	.byte	0x03, 0x19
        /*008e*/ 	.short	0x0028


	//----- nvinfo : EIATTR_PARAM_CBANK
	.align		4
        /*0090*/ 	.byte	0x04, 0x0a
        /*0092*/ 	.short	(.L_25 - .L_24)
	.align		4
.L_24:
        /*0094*/ 	.word	index@(.nv.constant0._Z13motion_searchPhS_jjPiS0_)
        /*0098*/ 	.short	0x0380
        /*009a*/ 	.short	0x0028


	//----- nvinfo : EIATTR_SW_WAR
	.align		4
.L_25:
        /*009c*/ 	.byte	0x04, 0x36
        /*009e*/ 	.short	(.L_27 - .L_26)
.L_26:
        /*00a0*/ 	.word	0x00000008
.L_27:


//--------------------- .nv.callgraph             --------------------------
	.section	.nv.callgraph,"",@"SHT_CUDA_CALLGRAPH"
	.align	4
	.sectionentsize	8
	.align		4
        /*0000*/ 	.word	0x00000000
	.align		4
        /*0004*/ 	.word	0xffffffff
	.align		4
        /*0008*/ 	.word	0x00000000
	.align		4
        /*000c*/ 	.word	0xfffffffe
	.align		4
        /*0010*/ 	.word	0x00000000
	.align		4
        /*0014*/ 	.word	0xfffffffd
	.align		4
        /*0018*/ 	.word	0x00000000
	.align		4
        /*001c*/ 	.word	0xfffffffc


//--------------------- .text._Z13motion_searchPhS_jjPiS0_ --------------------------
	.section	.text._Z13motion_searchPhS_jjPiS0_,"ax",@progbits
	.align	128
        .global         _Z13motion_searchPhS_jjPiS0_
        .type           _Z13motion_searchPhS_jjPiS0_,@function
        .size           _Z13motion_searchPhS_jjPiS0_,(.L_x_34 - _Z13motion_searchPhS_jjPiS0_)
        .other          _Z13motion_searchPhS_jjPiS0_,@"STO_CUDA_ENTRY STV_DEFAULT"
_Z13motion_searchPhS_jjPiS0_:
.text._Z13motion_searchPhS_jjPiS0_:
[----:B------:R-:W0:Y:S01]  /*0000*/  LDC R1, c[0x0][0x37c] ;  /* 0x0000df00ff017b82 */ /* 0x000e220000000800 */
[----:B------:R-:W1:Y:S07]  /*0010*/  S2R R3, SR_TID.Y ;  /* 0x0000000000037919 */ /* 0x000e6e0000002200 */
[----:B------:R-:W1:Y:S01]  /*0020*/  S2UR UR4, SR_CTAID.Y ;  /* 0x00000000000479c3 */ /* 0x000e620000002600 */
[----:B------:R-:W2:Y:S01]  /*0030*/  LDCU.64 UR6, c[0x0][0x390] ;  /* 0x00007200ff0677ac */ /* 0x000ea20008000a00 */
[----:B0-----:R-:W-:Y:S01]  /*0040*/  VIADD R1, R1, 0xffffff00 ;  /* 0xffffff0001017836 */ /* 0x001fe20000000000 */
[----:B------:R-:W0:Y:S04]  /*0050*/  S2R R5, SR_TID.X ;  /* 0x0000000000057919 */ /* 0x000e280000002100 */
[----:B------:R-:W-:Y:S01]  /*0060*/  R2UR UR9, R1 ;  /* 0x00000000010972ca */ /* 0x000fe200000e0000 */
[----:B------:R-:W1:Y:S08]  /*0070*/  LDC R0, c[0x0][0x364] ;  /* 0x0000d900ff007b82 */ /* 0x000e700000000800 */
[----:B------:R-:W0:Y:S01]  /*0080*/  S2UR UR8, SR_CTAID.X ;  /* 0x00000000000879c3 */ /* 0x000e220000002500 */
[----:B--2---:R-:W-:-:S07]  /*0090*/  USHF.R.U32.HI UR5, URZ, 0x4, UR7 ;  /* 0x00000004ff057899 */ /* 0x004fce0008011607 */
[----:B------:R-:W0:Y:S01]  /*00a0*/  LDC R4, c[0x0][0x360] ;  /* 0x0000d800ff047b82 */ /* 0x000e220000000800 */
[----:B-1----:R-:W-:Y:S01]  /*00b0*/  IMAD R0, R0, UR4, R3 ;  /* 0x0000000400007c24 */ /* 0x002fe2000f8e0203 */
[----:B------:R-:W-:-:S04]  /*00c0*/  USHF.R.U32.HI UR4, URZ, 0x4, UR6 ;  /* 0x00000004ff047899 */ /* 0x000fc80008011606 */
[----:B------:R-:W-:Y:S01]  /*00d0*/  ISETP.GE.U32.AND P0, PT, R0, UR5, PT ;  /* 0x0000000500007c0c */ /* 0x000fe2000bf06070 */
[----:B0-----:R-:W-:Y:S01]  /*00e0*/  IMAD R4, R4, UR8, R5 ;  /* 0x0000000804047c24 */ /* 0x001fe2000f8e0205 */
[----:B------:R-:W-:-:S04]  /*00f0*/  R2UR UR8, R1 ;  /* 0x00000000010872ca */ /* 0x000fc800000e0000 */
[----:B------:R-:W-:-:S13]  /*0100*/  ISETP.GE.OR P0, PT, R4, UR4, P0 ;  /* 0x0000000404007c0c */ /* 0x000fda0008706670 */
[----:B------:R-:W-:Y:S05]  /*0110*/  @P0 EXIT ;  /* 0x000000000000094d */ /* 0x000fea0003800000 */
[----:B------:R-:W-:Y:S01]  /*0120*/  IMAD.SHL.U32 R4, R4, 0x10, RZ ;  /* 0x0000001004047824 */ /* 0x000fe200078e00ff */
[----:B------:R-:W0:Y:S01]  /*0130*/  LDCU.64 UR12, c[0x0][0x358] ;  /* 0x00006b00ff0c77ac */ /* 0x000e220008000a00 */
[----:B------:R-:W1:Y:S01]  /*0140*/  LDCU.64 UR10, c[0x0][0x388] ;  /* 0x00007100ff0a77ac */ /* 0x000e620008000a00 */
[----:B------:R-:W-:-:S05]  /*0150*/  UMOV UR4, URZ ;  /* 0x000000ff00047c82 */ /* 0x000fca0008000000 */
.L_x_0:
[----:B------:R-:W-:-:S05]  /*0160*/  LEA R3, R0, UR4, 0x4 ;  /* 0x0000000400037c11 */ /* 0x000fca000f8e20ff */
[----:B------:R-:W-:-:S04]  /*0170*/  IMAD R3, R3, UR6, R4 ;  /* 0x0000000603037c24 */ /* 0x000fc8000f8e0204 */
[C---:B------:R-:W-:Y:S01]  /*0180*/  VIADD R12, R3.reuse, 0x1 ;  /* 0x00000001030c7836 */ /* 0x040fe20000000000 */
[C---:B-12---:R-:W-:Y:S01]  /*0190*/  IADD3 R8, P0, PT, R3.reuse, UR10, RZ ;  /* 0x0000000a03087c10 */ /* 0x046fe2000ff1e0ff */
[C---:B------:R-:W-:Y:S02]  /*01a0*/  VIADD R18, R3.reuse, 0x2 ;  /* 0x0000000203127836 */ /* 0x040fe40000000000 */
[C---:B------:R-:W-:Y:S02]  /*01b0*/  VIADD R14, R3.reuse, 0x3 ;  /* 0x00000003030e7836 */ /* 0x040fe40000000000 */
[----:B------:R-:W-:Y:S01]  /*01c0*/  IMAD.X R9, RZ, RZ, UR11, P0 ;  /* 0x0000000bff097e24 */ /* 0x000fe200080e06ff */
[----:B------:R-:W-:Y:S01]  /*01d0*/  IADD3 R12, P0, PT, R12, UR10, RZ ;  /* 0x0000000a0c0c7c10 */ /* 0x000fe2000ff1e0ff */
[C---:B------:R-:W-:Y:S01]  /*01e0*/  VIADD R16, R3.reuse, 0x4 ;  /* 0x0000000403107836 */ /* 0x040fe20000000000 */
[----:B------:R-:W-:Y:S01]  /*01f0*/  IADD3 R18, P1, PT, R18, UR10, RZ ;  /* 0x0000000a12127c10 */ /* 0x000fe2000ff3e0ff */
[C---:B------:R-:W-:Y:S01]  /*0200*/  VIADD R10, R3.reuse, 0x5 ;  /* 0x00000005030a7836 */ /* 0x040fe20000000000 */
[----:B0-----:R-:W2:Y:S01]  /*0210*/  LDG.E.U8 R5, desc[UR12][R8.64] ;  /* 0x0000000c08057981 */ /* 0x001ea2000c1e1100 */
[----:B------:R-:W-:Y:S01]  /*0220*/  IMAD.X R13, RZ, RZ, UR11, P0 ;  /* 0x0000000bff0d7e24 */ /* 0x000fe200080e06ff */
[----:B------:R-:W-:Y:S01]  /*0230*/  IADD3 R14, P0, PT, R14, UR10, RZ ;  /* 0x0000000a0e0e7c10 */ /* 0x000fe2000ff1e0ff */
[----:B------:R-:W-:Y:S01]  /*0240*/  IMAD.X R19, RZ, RZ, UR11, P1 ;  /* 0x0000000bff137e24 */ /* 0x000fe200088e06ff */
[----:B------:R-:W-:Y:S01]  /*0250*/  IADD3 R16, P2, PT, R16, UR10, RZ ;  /* 0x0000000a10107c10 */ /* 0x000fe2000ff5e0ff */
[C---:B------:R-:W-:Y:S01]  /*0260*/  VIADD R2, R3.reuse, 0x6 ;  /* 0x0000000603027836 */ /* 0x040fe20000000000 */
[----:B------:R-:W-:Y:S01]  /*0270*/  IADD3 R10, P1, PT, R10, UR10, RZ ;  /* 0x0000000a0a0a7c10 */ /* 0x000fe2000ff3e0ff */
[----:B------:R-:W-:Y:S01]  /*0280*/  VIADD R24, R3, 0x7 ;  /* 0x0000000703187836 */ /* 0x000fe20000000000 */
[----:B------:R0:W2:Y:S01]  /*0290*/  LDG.E.U8 R6, desc[UR12][R12.64] ;  /* 0x0000000c0c067981 */ /* 0x0000a2000c1e1100 */
[----:B------:R-:W-:-:S02]  /*02a0*/  IMAD.X R15, RZ, RZ, UR11, P0 ;  /* 0x0000000bff0f7e24 */ /* 0x000fc400080e06ff */
[----:B------:R-:W-:Y:S01]  /*02b0*/  IMAD.X R17, RZ, RZ, UR11, P2 ;  /* 0x0000000bff117e24 */ /* 0x000fe200090e06ff */
[----:B------:R-:W3:Y:S01]  /*02c0*/  LDG.E.U8 R7, desc[UR12][R18.64] ;  /* 0x0000000c12077981 */ /* 0x000ee2000c1e1100 */
[----:B------:R-:W-:Y:S01]  /*02d0*/  IMAD.X R11, RZ, RZ, UR11, P1 ;  /* 0x0000000bff0b7e24 */ /* 0x000fe200088e06ff */
[----:B------:R-:W-:Y:S01]  /*02e0*/  IADD3 R24, P1, PT, R24, UR10, RZ ;  /* 0x0000000a18187c10 */ /* 0x000fe2000ff3e0ff */
[C---:B------:R-:W-:Y:S01]  /*02f0*/  VIADD R20, R3.reuse, 0x9 ;  /* 0x0000000903147836 */ /* 0x040fe20000000000 */
[----:B------:R1:W3:Y:S01]  /*0300*/  LDG.E.U8 R8, desc[UR12][R14.64] ;  /* 0x0000000c0e087981 */ /* 0x0002e2000c1e1100 */
[----:B0-----:R-:W-:Y:S01]  /*0310*/  IADD3 R12, P0, PT, R2, UR10, RZ ;  /* 0x0000000a020c7c10 */ /* 0x001fe2000ff1e0ff */
[C---:B------:R-:W-:Y:S02]  /*0320*/  VIADD R2, R3.reuse, 0x8 ;  /* 0x0000000803027836 */ /* 0x040fe40000000000 */
[----:B------:R0:W4:Y:S01]  /*0330*/  LDG.E.U8 R9, desc[UR12][R16.64] ;  /* 0x0000000c10097981 */ /* 0x000122000c1e1100 */
[----:B------:R-:W-:-:S02]  /*0340*/  VIADD R21, R3, 0xa ;  /* 0x0000000a03157836 */ /* 0x000fc40000000000 */
[----:B------:R-:W-:Y:S01]  /*0350*/  IMAD.X R13, RZ, RZ, UR11, P0 ;  /* 0x0000000bff0d7e24 */ /* 0x000fe200080e06ff */
[----:B------:R-:W4:Y:S01]  /*0360*/  LDG.E.U8 R10, desc[UR12][R10.64] ;  /* 0x0000000c0a0a7981 */ /* 0x000f22000c1e1100 */
[----:B------:R-:W-:Y:S01]  /*0370*/  IMAD.X R25, RZ, RZ, UR11, P1 ;  /* 0x0000000bff197e24 */ /* 0x000fe200088e06ff */
[----:B-1----:R-:W-:Y:S01]  /*0380*/  IADD3 R14, P0, PT, R2, UR10, RZ ;  /* 0x0000000a020e7c10 */ /* 0x002fe2000ff1e0ff */
[C---:B------:R-:W-:Y:S01]  /*0390*/  VIADD R2, R3.reuse, 0xb ;  /* 0x0000000b03027836 */ /* 0x040fe20000000000 */
[----:B0-----:R-:W-:Y:S01]  /*03a0*/  IADD3 R16, P2, PT, R20, UR10, RZ ;  /* 0x0000000a14107c10 */ /* 0x001fe2000ff5e0ff */
[----:B------:R-:W-:Y:S01]  /*03b0*/  VIADD R26, R3, 0xc ;  /* 0x0000000c031a7836 */ /* 0x000fe20000000000 */
[----:B------:R-:W-:Y:S01]  /*03c0*/  IADD3 R20, P1, PT, R21, UR10, RZ ;  /* 0x0000000a15147c10 */ /* 0x000fe2000ff3e0ff */
[----:B------:R-:W-:Y:S01]  /*03d0*/  IMAD.X R15, RZ, RZ, UR11, P0 ;  /* 0x0000000bff0f7e24 */ /* 0x000fe200080e06ff */
[----:B------:R0:W5:Y:S01]  /*03e0*/  LDG.E.U8 R11, desc[UR12][R12.64] ;  /* 0x0000000c0c0b7981 */ /* 0x000162000c1e1100 */
[----:B------:R-:W-:-:S02]  /*03f0*/  IMAD.X R17, RZ, RZ, UR11, P2 ;  /* 0x0000000bff117e24 */ /* 0x000fc400090e06ff */
[----:B------:R-:W-:Y:S01]  /*0400*/  IMAD.X R21, RZ, RZ, UR11, P1 ;  /* 0x0000000bff157e24 */ /* 0x000fe200088e06ff */
[----:B------:R1:W5:Y:S01]  /*0410*/  LDG.E.U8 R18, desc[UR12][R24.64] ;  /* 0x0000000c18127981 */ /* 0x000362000c1e1100 */
[C---:B------:R-:W-:Y:S02]  /*0420*/  VIADD R28, R3.reuse, 0xe ;  /* 0x0000000e031c7836 */ /* 0x040fe40000000000 */
[C---:B------:R-:W-:Y:S01]  /*0430*/  VIADD R27, R3.reuse, 0xd ;  /* 0x0000000d031b7836 */ /* 0x040fe20000000000 */
[----:B------:R1:W5:Y:S01]  /*0440*/  LDG.E.U8 R22, desc[UR12][R16.64] ;  /* 0x0000000c10167981 */ /* 0x000362000c1e1100 */
[----:B0-----:R-:W-:Y:S02]  /*0450*/  IADD3 R12, P0, PT, R2, UR10, RZ ;  /* 0x0000000a020c7c10 */ /* 0x001fe4000ff1e0ff */
[----:B------:R-:W-:Y:S01]  /*0460*/  IADD3 R2, P1, PT, R26, UR10, RZ ;  /* 0x0000000a1a027c10 */ /* 0x000fe2000ff3e0ff */
[----:B------:R0:W5:Y:S01]  /*0470*/  LDG.E.U8 R19, desc[UR12][R14.64] ;  /* 0x0000000c0e137981 */ /* 0x000162000c1e1100 */
[----:B-1----:R-:W-:-:S02]  /*0480*/  VIADD R24, R3, 0xf ;  /* 0x0000000f03187836 */ /* 0x002fc40000000000 */
[----:B------:R-:W-:Y:S01]  /*0490*/  IMAD.X R13, RZ, RZ, UR11, P0 ;  /* 0x0000000bff0d7e24 */ /* 0x000fe200080e06ff */
[----:B------:R1:W5:Y:S01]  /*04a0*/  LDG.E.U8 R23, desc[UR12][R20.64] ;  /* 0x0000000c14177981 */ /* 0x000362000c1e1100 */
[----:B------:R-:W-:Y:S01]  /*04b0*/  IADD3 R16, P2, PT, R28, UR10, RZ ;  /* 0x0000000a1c107c10 */ /* 0x000fe2000ff5e0ff */
[----:B------:R-:W-:Y:S02]  /*04c0*/  IMAD.X R3, RZ, RZ, UR11, P1 ;  /* 0x0000000bff037e24 */ /* 0x000fe400088e06ff */
[----:B------:R-:W5:Y:S01]  /*04d0*/  LDG.E.U8 R12, desc[UR12][R12.64] ;  /* 0x0000000c0c0c7981 */ /* 0x000f62000c1e1100 */
[----:B0-----:R-:W-:Y:S01]  /*04e0*/  IADD3 R14, P0, PT, R27, UR10, RZ ;  /* 0x0000000a1b0e7c10 */ /* 0x001fe2000ff1e0ff */
[----:B------:R-:W-:Y:S02]  /*04f0*/  IMAD.X R17, RZ, RZ, UR11, P2 ;  /* 0x0000000bff117e24 */ /* 0x000fe400090e06ff */
[----:B------:R-:W5:Y:S01]  /*0500*/  LDG.E.U8 R3, desc[UR12][R2.64] ;  /* 0x0000000c02037981 */ /* 0x000f62000c1e1100 */
[----:B-1----:R-:W-:Y:S01]  /*0510*/  IADD3 R20, P1, PT, R24, UR10, RZ ;  /* 0x0000000a18147c10 */ /* 0x002fe2000ff3e0ff */
[----:B------:R-:W-:-:S02]  /*0520*/  IMAD.X R15, RZ, RZ, UR11, P0 ;  /* 0x0000000bff0f7e24 */ /* 0x000fc400080e06ff */
[----:B------:R-:W5:Y:S02]  /*0530*/  LDG.E.U8 R17, desc[UR12][R16.64] ;  /* 0x0000000c10117981 */ /* 0x000f64000c1e1100 */
[----:B------:R-:W-:Y:S02]  /*0540*/  IMAD.X R21, RZ, RZ, UR11, P1 ;  /* 0x0000000bff157e24 */ /* 0x000fe400088e06ff */
[----:B------:R-:W5:Y:S04]  /*0550*/  LDG.E.U8 R14, desc[UR12][R14.64] ;  /* 0x0000000c0e0e7981 */ /* 0x000f68000c1e1100 */
[----:B------:R-:W5:Y:S01]  /*0560*/  LDG.E.U8 R20, desc[UR12][R20.64] ;  /* 0x0000000c14147981 */ /* 0x000f62000c1e1100 */
[----:B------:R-:W-:Y:S02]  /*0570*/  ULEA UR5, UR4, UR9, 0x4 ;  /* 0x0000000904057291 */ /* 0x000fe4000f8e20ff */
[----:B------:R-:W-:-:S04]  /*0580*/  UIADD3 UR4, UPT, UPT, UR4, 0x1, URZ ;  /* 0x0000000104047890 */ /* 0x000fc8000fffe0ff */
[----:B------:R-:W-:Y:S01]  /*0590*/  UISETP.NE.AND UP0, UPT, UR4, 0x10, UPT ;  /* 0x000000100400788c */ /* 0x000fe2000bf05270 */
[----:B--2---:R-:W-:Y:S02]  /*05a0*/  PRMT R5, R5, 0x3340, R6 ;  /* 0x0000334005057816 */ /* 0x004fe40000000006 */
[----:B---3--:R-:W-:Y:S02]  /*05b0*/  PRMT R8, R7, 0x3340, R8 ;  /* 0x0000334007087816 */ /* 0x008fe40000000008 */
[----:B----4-:R-:W-:Y:S02]  /*05c0*/  PRMT R6, R9, 0x3340, R10 ;  /* 0x0000334009067816 */ /* 0x010fe4000000000a */
[----:B------:R-:W-:Y:S02]  /*05d0*/  PRMT R8, R5, 0x5410, R8 ;  /* 0x0000541005087816 */ /* 0x000fe40000000008 */
[----:B-----5:R-:W-:-:S04]  /*05e0*/  PRMT R9, R11, 0x3340, R18 ;  /* 0x000033400b097816 */ /* 0x020fc80000000012 */
[----:B------:R-:W-:Y:S02]  /*05f0*/  PRMT R9, R6, 0x5410, R9 ;  /* 0x0000541006097816 */ /* 0x000fe40000000009 */
[----:B------:R-:W-:Y:S02]  /*0600*/  PRMT R19, R19, 0x3340, R22 ;  /* 0x0000334013137816 */ /* 0x000fe40000000016 */
[----:B------:R-:W-:-:S04]  /*0610*/  PRMT R10, R23, 0x3340, R12 ;  /* 0x00003340170a7816 */ /* 0x000fc8000000000c */
[----:B------:R-:W-:Y:S02]  /*0620*/  PRMT R10, R19, 0x5410, R10 ;  /* 0x00005410130a7816 */ /* 0x000fe4000000000a */
[----:B------:R-:W-:Y:S02]  /*0630*/  PRMT R2, R3, 0x3340, R14 ;  /* 0x0000334003027816 */ /* 0x000fe4000000000e */
[----:B------:R-:W-:-:S04]  /*0640*/  PRMT R11, R17, 0x3340, R20 ;  /* 0x00003340110b7816 */ /* 0x000fc80000000014 */
[----:B------:R-:W-:-:S05]  /*0650*/  PRMT R11, R2, 0x5410, R11 ;  /* 0x00005410020b7816 */ /* 0x000fca000000000b */
[----:B------:R2:W-:Y:S01]  /*0660*/  STL.128 [UR5], R8 ;  /* 0x00000008ff007987 */ /* 0x0005e20008100c05 */
[----:B------:R-:W-:Y:S05]  /*0670*/  BRA.U UP0, `(.L_x_0) ;  /* 0xfffffff900b87547 */ /* 0x000fea000b83ffff */
[----:B------:R-:W-:Y:S01]  /*0680*/  IMAD.MOV.U32 R32, RZ, RZ, 0x10000 ;  /* 0x00010000ff207424 */ /* 0x000fe200078e00ff */
[----:B------:R-:W-:Y:S01]  /*0690*/  UIADD3 UR5, UPT, UPT, UR7, -0x1, URZ ;  /* 0xffffffff07057890 */ /* 0x000fe2000fffe0ff */
[----:B------:R-:W-:Y:S01]  /*06a0*/  IMAD.MOV.U32 R30, RZ, RZ, RZ ;  /* 0x000000ffff1e7224 */ /* 0x000fe200078e00ff */
[----:B------:R-:W-:Y:S02]  /*06b0*/  USHF.R.U32.HI UR6, URZ, 0x2, UR6 ;  /* 0x00000002ff067899 */ /* 0x000fe40008011606 */
[----:B------:R-:W-:Y:S01]  /*06c0*/  UIADD3 UR8, UPT, UPT, UR8, 0x8, URZ ;  /* 0x0000000808087890 */ /* 0x000fe2000fffe0ff */
[----:B------:R-:W-:-:S11]  /*06d0*/  UMOV UR9, 0xfffffff1 ;  /* 0xfffffff100097882 */ /* 0x000fd60000000000 */
.L_x_32:
[----:B0-----:R-:W-:-:S05]  /*06e0*/  UMOV UR10, 0xfffffff1 ;  /* 0xfffffff1000a7882 */ /* 0x001fca0000000000 */
.L_x_31:
[----:B0-----:R-:W0:Y:S01]  /*06f0*/  S2R R3, SR_TID.X ;  /* 0x0000000000037919 */ /* 0x001e220000002100 */
[----:B------:R-:W0:Y:S01]  /*0700*/  S2UR UR4, SR_CTAID.X ;  /* 0x00000000000479c3 */ /* 0x000e220000002500 */
[----:B------:R-:W1:Y:S01]  /*0710*/  LDCU UR11, c[0x0][0x390] ;  /* 0x00007200ff0b77ac */ /* 0x000e620008000800 */
[----:B------:R-:W-:Y:S01]  /*0720*/  IMAD.MOV.U32 R31, RZ, RZ, RZ ;  /* 0x000000ffff1f7224 */ /* 0x000fe200078e00ff */
[----:B------:R-:W3:Y:S01]  /*0730*/  S2R R0, SR_TID.Y ;  /* 0x0000000000007919 */ /* 0x000ee20000002200 */
[----:B------:R-:W4:Y:S04]  /*0740*/  LDCU UR17, c[0x0][0x390] ;  /* 0x00007200ff1177ac */ /* 0x000f280008000800 */
[----:B------:R-:W0:Y:S01]  /*0750*/  LDC R24, c[0x0][0x360] ;  /* 0x0000d800ff187b82 */ /* 0x000e220000000800 */
[----:B------:R-:W0:Y:S01]  /*0760*/  LDCU UR16, c[0x0][0x394] ;  /* 0x00007280ff1077ac */ /* 0x000e220008000800 */
[----:B------:R-:W0:Y:S06]  /*0770*/  LDCU.64 UR14, c[0x0][0x380] ;  /* 0x00007000ff0e77ac */ /* 0x000e2c0008000a00 */
[----:B------:R-:W3:Y:S08]  /*0780*/  S2UR UR7, SR_CTAID.Y ;  /* 0x00000000000779c3 */ /* 0x000ef00000002600 */
[----:B------:R-:W3:Y:S01]  /*0790*/  LDC R29, c[0x0][0x364] ;  /* 0x0000d900ff1d7b82 */ /* 0x000ee20000000800 */
[----:B0-----:R-:W-:Y:S01]  /*07a0*/  IMAD R24, R24, UR4, R3 ;  /* 0x0000000418187c24 */ /* 0x001fe2000f8e0203 */
[----:B-1----:R-:W-:-:S04]  /*07b0*/  UIADD3 UR4, UPT, UPT, UR11, -0x3, URZ ;  /* 0xfffffffd0b047890 */ /* 0x002fc8000fffe0ff */
[----:B------:R-:W-:-:S04]  /*07c0*/  LEA R24, R24, UR10, 0x4 ;  /* 0x0000000a18187c11 */ /* 0x000fc8000f8e20ff */
[C---:B------:R-:W-:Y:S01]  /*07d0*/  ISETP.GE.U32.AND P3, PT, R24.reuse, UR11, PT ;  /* 0x0000000b18007c0c */ /* 0x040fe2000bf66070 */
[C---:B------:R-:W-:Y:S01]  /*07e0*/  VIADD R22, R24.reuse, 0x1 ;  /* 0x0000000118167836 */ /* 0x040fe20000000000 */
[C---:B------:R-:W-:Y:S01]  /*07f0*/  ISETP.GE.U32.AND P1, PT, R24.reuse, UR4, PT ;  /* 0x0000000418007c0c */ /* 0x040fe2000bf26070 */
[C---:B------:R-:W-:Y:S02]  /*0800*/  VIADD R3, R24.reuse, 0x2 ;  /* 0x0000000218037836 */ /* 0x040fe40000000000 */
[----:B------:R-:W-:Y:S01]  /*0810*/  VIADD R5, R24, 0x3 ;  /* 0x0000000318057836 */ /* 0x000fe20000000000 */
[----:B------:R-:W-:Y:S01]  /*0820*/  ISETP.GE.U32.AND P0, PT, R22, UR11, PT ;  /* 0x0000000b16007c0c */ /* 0x000fe2000bf06070 */
[----:B---3--:R-:W-:Y:S01]  /*0830*/  IMAD R29, R29, UR7, R0 ;  /* 0x000000071d1d7c24 */ /* 0x008fe2000f8e0200 */
[----:B------:R-:W-:Y:S01]  /*0840*/  UIADD3 UR7, UPT, UPT, UR11, -0x1, URZ ;  /* 0xffffffff0b077890 */ /* 0x000fe2000fffe0ff */
[C---:B--2---:R-:W-:Y:S01]  /*0850*/  VIADD R9, R24.reuse, 0x7 ;  /* 0x0000000718097836 */ /* 0x044fe20000000000 */
[----:B------:R-:W-:Y:S01]  /*0860*/  ISETP.GE.U32.AND P2, PT, R3, UR11, PT ;  /* 0x0000000b03007c0c */ /* 0x000fe2000bf46070 */
[C---:B------:R-:W-:Y:S01]  /*0870*/  VIADD R10, R24.reuse, 0x9 ;  /* 0x00000009180a7836 */ /* 0x040fe20000000000 */
[----:B------:R-:W-:Y:S01]  /*0880*/  ISETP.GE.U32.AND P4, PT, R5, UR11, PT ;  /* 0x0000000b05007c0c */ /* 0x000fe2000bf86070 */
[----:B------:R-:W-:Y:S01]  /*0890*/  VIADD R7, R24, 0x5 ;  /* 0x0000000518077836 */ /* 0x000fe20000000000 */
[----:B------:R-:W-:Y:S01]  /*08a0*/  SEL R22, R22, UR7, !P0 ;  /* 0x0000000716167c07 */ /* 0x000fe2000c000000 */
[C---:B------:R-:W-:Y:S01]  /*08b0*/  VIADD R8, R24.reuse, 0x6 ;  /* 0x0000000618087836 */ /* 0x040fe20000000000 */
[----:B------:R-:W-:Y:S01]  /*08c0*/  SEL R3, R3, UR7, !P2 ;  /* 0x0000000703037c07 */ /* 0x000fe2000d000000 */
[C---:B------:R-:W-:Y:S01]  /*08d0*/  VIADD R11, R24.reuse, 0xa ;  /* 0x0000000a180b7836 */ /* 0x040fe20000000000 */
[----:B------:R-:W-:Y:S01]  /*08e0*/  ISETP.GE.U32.AND P0, PT, R9, UR11, PT ;  /* 0x0000000b09007c0c */ /* 0x000fe2000bf06070 */
[----:B------:R-:W-:Y:S01]  /*08f0*/  VIADD R14, R24, 0xe ;  /* 0x0000000e180e7836 */ /* 0x000fe20000000000 */
[----:B------:R-:W-:Y:S01]  /*0900*/  ISETP.GE.U32.AND P2, PT, R10, UR11, PT ;  /* 0x0000000b0a007c0c */ /* 0x000fe2000bf46070 */
[C---:B------:R-:W-:Y:S01]  /*0910*/  VIADD R25, R24.reuse, 0x4 ;  /* 0x0000000418197836 */ /* 0x040fe20000000000 */
[----:B------:R-:W-:Y:S01]  /*0920*/  ISETP.GE.U32.AND P5, PT, R7, UR11, PT ;  /* 0x0000000b07007c0c */ /* 0x000fe2000bfa6070 */
[----:B------:R-:W-:Y:S01]  /*0930*/  VIADD R12, R24, 0xb ;  /* 0x0000000b180c7836 */ /* 0x000fe20000000000 */
[----:B------:R-:W-:Y:S01]  /*0940*/  ISETP.GE.U32.AND P6, PT, R8, UR11, PT ;  /* 0x0000000b08007c0c */ /* 0x000fe2000bfc6070 */
[C---:B------:R-:W-:Y:S01]  /*0950*/  VIADD R13, R24.reuse, 0xd ;  /* 0x0000000d180d7836 */ /* 0x040fe20000000000 */
[----:B------:R-:W-:Y:S01]  /*0960*/  SEL R5, R5, UR7, !P4 ;  /* 0x0000000705057c07 */ /* 0x000fe2000e000000 */
[C---:B------:R-:W-:Y:S01]  /*0970*/  VIADD R26, R24.reuse, 0x8 ;  /* 0x00000008181a7836 */ /* 0x040fe20000000000 */
[----:B------:R-:W-:Y:S01]  /*0980*/  SEL R9, R9, UR7, !P0 ;  /* 0x0000000709097c07 */ /* 0x000fe2000c000000 */
[----:B------:R-:W-:Y:S01]  /*0990*/  VIADD R17, R24, 0xc ;  /* 0x0000000c18117836 */ /* 0x000fe20000000000 */
[----:B------:R-:W-:Y:S01]  /*09a0*/  SEL R10, R10, UR7, !P2 ;  /* 0x000000070a0a7c07 */ /* 0x000fe2000d000000 */
[----:B------:R-:W-:Y:S01]  /*09b0*/  IMAD.U32 R0, RZ, RZ, UR6 ;  /* 0x00000006ff007e24 */ /* 0x000fe2000f8e00ff */
[----:B------:R-:W-:Y:S01]  /*09c0*/  LEA R29, R29, UR9, 0x4 ;  /* 0x000000091d1d7c11 */ /* 0x000fe2000f8e20ff */
[----:B------:R-:W-:Y:S01]  /*09d0*/  VIADD R18, R24, 0xf ;  /* 0x0000000f18127836 */ /* 0x000fe20000000000 */
[----:B------:R-:W-:-:S02]  /*09e0*/  ISETP.GE.U32.AND P4, PT, R11, UR11, PT ;  /* 0x0000000b0b007c0c */ /* 0x000fc4000bf86070 */
[----:B------:R-:W-:Y:S01]  /*09f0*/  ISETP.GE.U32.AND P0, PT, R14, UR11, PT ;  /* 0x0000000b0e007c0c */ /* 0x000fe2000bf06070 */
[----:B------:R-:W-:Y:S01]  /*0a00*/  IMAD R27, R29, R0, 0x1 ;  /* 0x000000011d1b7424 */ /* 0x000fe200078e0200 */
[----:B------:R-:W-:Y:S02]  /*0a10*/  ISETP.GE.U32.AND P2, PT, R25, UR11, PT ;  /* 0x0000000b19007c0c */ /* 0x000fe4000bf46070 */
[----:B------:R-:W-:Y:S02]  /*0a20*/  SEL R7, R7, UR7, !P5 ;  /* 0x0000000707077c07 */ /* 0x000fe4000e800000 */
[----:B------:R-:W-:Y:S02]  /*0a30*/  SEL R8, R8, UR7, !P6 ;  /* 0x0000000708087c07 */ /* 0x000fe4000f000000 */
[----:B------:R-:W-:Y:S02]  /*0a40*/  ISETP.GE.U32.AND P5, PT, R12, UR11, PT ;  /* 0x0000000b0c007c0c */ /* 0x000fe4000bfa6070 */
[----:B------:R-:W-:-:S02]  /*0a50*/  ISETP.GE.U32.AND P6, PT, R13, UR11, PT ;  /* 0x0000000b0d007c0c */ /* 0x000fc4000bfc6070 */
[----:B------:R-:W-:Y:S02]  /*0a60*/  SEL R11, R11, UR7, !P4 ;  /* 0x000000070b0b7c07 */ /* 0x000fe4000e000000 */
[----:B------:R-:W-:Y:S02]  /*0a70*/  SEL R14, R14, UR7, !P0 ;  /* 0x000000070e0e7c07 */ /* 0x000fe4000c000000 */
[----:B------:R-:W-:Y:S02]  /*0a80*/  SEL R23, R24, UR7, !P3 ;  /* 0x0000000718177c07 */ /* 0x000fe4000d800000 */
[C---:B------:R-:W-:Y:S02]  /*0a90*/  SEL R15, R25.reuse, UR7, !P2 ;  /* 0x00000007190f7c07 */ /* 0x040fe4000d000000 */
[----:B------:R-:W-:Y:S02]  /*0aa0*/  ISETP.GE.U32.AND P4, PT, R26, UR11, PT ;  /* 0x0000000b1a007c0c */ /* 0x000fe4000bf86070 */
[----:B------:R-:W-:-:S02]  /*0ab0*/  ISETP.GE.U32.AND P0, PT, R25, UR4, PT ;  /* 0x0000000419007c0c */ /* 0x000fc4000bf06070 */
[----:B------:R-:W-:Y:S02]  /*0ac0*/  ISETP.GE.U32.AND P3, PT, R26, UR4, PT ;  /* 0x000000041a007c0c */ /* 0x000fe4000bf66070 */
[----:B------:R-:W-:Y:S01]  /*0ad0*/  ISETP.GE.U32.AND P2, PT, R17, UR4, PT ;  /* 0x0000000411007c0c */ /* 0x000fe2000bf46070 */
[----:B------:R-:W-:Y:S01]  /*0ae0*/  UMOV UR4, URZ ;  /* 0x000000ff00047c82 */ /* 0x000fe20008000000 */
[----:B------:R-:W-:Y:S02]  /*0af0*/  SEL R12, R12, UR7, !P5 ;  /* 0x000000070c0c7c07 */ /* 0x000fe4000e800000 */
[----:B------:R-:W-:Y:S02]  /*0b00*/  SEL R13, R13, UR7, !P6 ;  /* 0x000000070d0d7c07 */ /* 0x000fe4000f000000 */
[----:B------:R-:W-:Y:S02]  /*0b10*/  ISETP.GE.U32.AND P5, PT, R17, UR11, PT ;  /* 0x0000000b11007c0c */ /* 0x000fe4000bfa6070 */
[----:B------:R-:W-:-:S02]  /*0b20*/  ISETP.GE.U32.AND P6, PT, R18, UR11, PT ;  /* 0x0000000b12007c0c */ /* 0x000fc4000bfc6070 */
[C---:B------:R-:W-:Y:S02]  /*0b30*/  ISETP.GT.AND P1, PT, R24.reuse, -0x1, !P1 ;  /* 0xffffffff1800780c */ /* 0x040fe40004f24270 */
[C---:B------:R-:W-:Y:S02]  /*0b40*/  ISETP.GT.AND P0, PT, R24.reuse, -0x5, !P0 ;  /* 0xfffffffb1800780c */ /* 0x040fe40004704270 */
[C---:B------:R-:W-:Y:S02]  /*0b50*/  ISETP.GT.AND P3, PT, R24.reuse, -0x9, !P3 ;  /* 0xfffffff71800780c */ /* 0x040fe40005f64270 */
[----:B------:R-:W-:Y:S02]  /*0b60*/  ISETP.GT.AND P2, PT, R24, -0xd, !P2 ;  /* 0xfffffff31800780c */ /* 0x000fe40005744270 */
[C---:B------:R-:W-:Y:S02]  /*0b70*/  SEL R16, R26.reuse, UR7, !P4 ;  /* 0x000000071a107c07 */ /* 0x040fe4000e000000 */
[----:B------:R-:W-:-:S02]  /*0b80*/  LEA.HI R26, R26, R27, RZ, 0x1e ;  /* 0x0000001b1a1a7211 */ /* 0x000fc400078ff0ff */
[-C--:B------:R-:W-:Y:S02]  /*0b90*/  LEA.HI R25, R25, R27.reuse, RZ, 0x1e ;  /* 0x0000001b19197211 */ /* 0x080fe400078ff0ff */
[-C--:B------:R-:W-:Y:S02]  /*0ba0*/  LEA.HI R24, R24, R27.reuse, RZ, 0x1e ;  /* 0x0000001b18187211 */ /* 0x080fe400078ff0ff */
[C---:B------:R-:W-:Y:S02]  /*0bb0*/  LEA.HI R27, R17.reuse, R27, RZ, 0x1e ;  /* 0x0000001b111b7211 */ /* 0x040fe400078ff0ff */
[----:B------:R-:W-:Y:S02]  /*0bc0*/  SEL R17, R17, UR7, !P5 ;  /* 0x0000000711117c07 */ /* 0x000fe4000e800000 */
[----:B------:R-:W-:Y:S01]  /*0bd0*/  SEL R18, R18, UR7, !P6 ;  /* 0x0000000712127c07 */ /* 0x000fe2000f000000 */
[----:B------:R-:W-:Y:S01]  /*0be0*/  UMOV UR7, UR8 ;  /* 0x0000000800077c82 */ /* 0x000fe20008000000 */
[----:B------:R-:W-:-:S02]  /*0bf0*/  VIMNMX R23, PT, PT, RZ, R23, !PT ;  /* 0x00000017ff177248 */ /* 0x000fc40007fe0100 */
[----:B------:R-:W-:Y:S02]  /*0c00*/  VIMNMX R22, PT, PT, RZ, R22, !PT ;  /* 0x00000016ff167248 */ /* 0x000fe40007fe0100 */
[----:B------:R-:W-:Y:S02]  /*0c10*/  VIMNMX R3, PT, PT, RZ, R3, !PT ;  /* 0x00000003ff037248 */ /* 0x000fe40007fe0100 */
[----:B------:R-:W-:Y:S02]  /*0c20*/  VIMNMX R5, PT, PT, RZ, R5, !PT ;  /* 0x00000005ff057248 */ /* 0x000fe40007fe0100 */
[----:B------:R-:W-:Y:S02]  /*0c30*/  VIMNMX R7, PT, PT, RZ, R7, !PT ;  /* 0x00000007ff077248 */ /* 0x000fe40007fe0100 */
[----:B------:R-:W-:Y:S02]  /*0c40*/  VIMNMX R8, PT, PT, RZ, R8, !PT ;  /* 0x00000008ff087248 */ /* 0x000fe40007fe0100 */
        /* <DEDUP_REMOVED lines=9> */
[----:B----4-:R-:W-:-:S07]  /*0ce0*/  VIMNMX R18, PT, PT, RZ, R18, !PT ;  /* 0x00000012ff127248 */ /* 0x010fce0007fe0100 */
.L_x_30:
[----:B------:R-:W-:Y:S01]  /*0cf0*/  IMAD.U32 R0, RZ, RZ, UR10 ;  /* 0x0000000aff007e24 */ /* 0x000fe2000f8e00ff */
[----:B------:R-:W-:-:S04]  /*0d00*/  ISETP.GE.U32.AND P5, PT, R29, UR16, PT ;  /* 0x000000101d007c0c */ /* 0x000fc8000bfa6070 */
[----:B------:R-:W-:Y:S02]  /*0d10*/  LOP3.LUT P6, RZ, R0, 0x3, RZ, 0xc0, !PT ;  /* 0x0000000300ff7812 */ /* 0x000fe400078cc0ff */
[C---:B------:R-:W-:Y:S02]  /*0d20*/  SEL R34, R29.reuse, UR5, !P5 ;  /* 0x000000051d227c07 */ /* 0x040fe4000e800000 */
[----:B------:R-:W-:Y:S02]  /*0d30*/  ISETP.GT.AND P4, PT, R29, -0x1, !P5 ;  /* 0xffffffff1d00780c */ /* 0x000fe40006f84270 */
[----:B------:R-:W-:-:S07]  /*0d40*/  VIMNMX R34, PT, PT, RZ, R34, !PT ;  /* 0x00000022ff227248 */ /* 0x000fce0007fe0100 */
[----:B0-----:R-:W-:Y:S05]  /*0d50*/  @P6 BRA `(.L_x_1) ;  /* 0x0000000c00ac6947 */ /* 0x001fea0003800000 */
[----:B------:R-:W-:Y:S01]  /*0d60*/  PLOP3.LUT P5, PT, P1, P4, PT, 0x80, 0x8 ;  /* 0x000000000008781c */ /* 0x000fe20000fa9070 */
[----:B------:R-:W-:-:S12]  /*0d70*/  BSSY.RECONVERGENT B0, `(.L_x_2) ;  /* 0x000001b000007945 */ /* 0x000fd80003800200 */
[----:B------:R-:W-:Y:S05]  /*0d80*/  @P5 BRA `(.L_x_3) ;  /* 0x0000000000445947 */ /* 0x000fea0003800000 */
[C---:B------:R-:W-:Y:S02]  /*0d90*/  IMAD R20, R34.reuse, UR17, R23 ;  /* 0x0000001122147c24 */ /* 0x040fe4000f8e0217 */
[C---:B------:R-:W-:Y:S02]  /*0da0*/  IMAD R38, R34.reuse, UR17, R22 ;  /* 0x0000001122267c24 */ /* 0x040fe4000f8e0216 */
[----:B------:R-:W-:Y:S01]  /*0db0*/  IMAD R36, R34, UR17, R3 ;  /* 0x0000001122247c24 */ /* 0x000fe2000f8e0203 */
[----:B------:R-:W-:Y:S01]  /*0dc0*/  IADD3 R20, P5, PT, R20, UR14, RZ ;  /* 0x0000000e14147c10 */ /* 0x000fe2000ffbe0ff */
[----:B------:R-:W-:Y:S01]  /*0dd0*/  IMAD R2, R34, UR17, R5 ;  /* 0x0000001122027c24 */ /* 0x000fe2000f8e0205 */
[----:B------:R-:W-:-:S03]  /*0de0*/  IADD3 R38, P6, PT, R38, UR14, RZ ;  /* 0x0000000e26267c10 */ /* 0x000fc6000ffde0ff */
[----:B------:R-:W-:Y:S01]  /*0df0*/  IMAD.X R21, RZ, RZ, UR15, P5 ;  /* 0x0000000fff157e24 */ /* 0x000fe2000a8e06ff */
[----:B------:R-:W-:Y:S01]  /*0e00*/  IADD3 R36, P5, PT, R36, UR14, RZ ;  /* 0x0000000e24247c10 */ /* 0x000fe2000ffbe0ff */
[----:B------:R-:W-:-:S03]  /*0e10*/  IMAD.X R39, RZ, RZ, UR15, P6 ;  /* 0x0000000fff277e24 */ /* 0x000fc6000b0e06ff */
[----:B------:R0:W5:Y:S01]  /*0e20*/  LDG.E.U8 R0, desc[UR12][R20.64] ;  /* 0x0000000c14007981 */ /* 0x000162000c1e1100 */
[----:B------:R-:W-:-:S03]  /*0e30*/  IMAD.X R37, RZ, RZ, UR15, P5 ;  /* 0x0000000fff257e24 */ /* 0x000fc6000a8e06ff */
[----:B------:R1:W5:Y:S04]  /*0e40*/  LDG.E.U8 R6, desc[UR12][R38.64] ;  /* 0x0000000c26067981 */ /* 0x000368000c1e1100 */
[----:B------:R1:W5:Y:S01]  /*0e50*/  LDG.E.U8 R36, desc[UR12][R36.64] ;  /* 0x0000000c24247981 */ /* 0x000362000c1e1100 */
[----:B0-----:R-:W-:-:S05]  /*0e60*/  IADD3 R20, P6, PT, R2, UR14, RZ ;  /* 0x0000000e02147c10 */ /* 0x001fca000ffde0ff */
[----:B------:R-:W-:-:S05]  /*0e70*/  IMAD.X R21, RZ, RZ, UR15, P6 ;  /* 0x0000000fff157e24 */ /* 0x000fca000b0e06ff */
[----:B------:R1:W5:Y:S01]  /*0e80*/  LDG.E.U8 R33, desc[UR12][R20.64] ;  /* 0x0000000c14217981 */ /* 0x000362000c1e1100 */
[----:B------:R-:W-:Y:S05]  /*0e90*/  BRA `(.L_x_4) ;  /* 0x0000000000207947 */ /* 0x000fea0003800000 */
.L_x_3:
[----:B------:R-:W0:Y:S01]  /*0ea0*/  LDC.64 R20, c[0x0][0x380] ;  /* 0x0000e000ff147b82 */ /* 0x000e220000000a00 */
[----:B------:R-:W-:-:S04]  /*0eb0*/  VIADD R33, R24, 0xffffffff ;  /* 0xffffffff18217836 */ /* 0x000fc80000000000 */
[----:B0-----:R-:W-:-:S06]  /*0ec0*/  IMAD.WIDE.U32 R20, R33, 0x4, R20 ;  /* 0x0000000421147825 */ /* 0x001fcc00078e0014 */
[----:B------:R-:W2:Y:S02]  /*0ed0*/  LDG.E R20, desc[UR12][R20.64] ;  /* 0x0000000c14147981 */ /* 0x000ea4000c1e1900 */
[C---:B--2---:R-:W-:Y:S02]  /*0ee0*/  PRMT R0, R20.reuse, 0x7770, RZ ;  /* 0x0000777014007816 */ /* 0x044fe400000000ff */
[C---:B------:R-:W-:Y:S02]  /*0ef0*/  PRMT R6, R20.reuse, 0x7771, RZ ;  /* 0x0000777114067816 */ /* 0x040fe400000000ff */
[C---:B------:R-:W-:Y:S02]  /*0f00*/  PRMT R36, R20.reuse, 0x7772, RZ ;  /* 0x0000777214247816 */ /* 0x040fe400000000ff */
[----:B------:R-:W-:-:S07]  /*0f10*/  PRMT R33, R20, 0x7773, RZ ;  /* 0x0000777314217816 */ /* 0x000fce00000000ff */
.L_x_4:
[----:B------:R-:W-:Y:S05]  /*0f20*/  BSYNC.RECONVERGENT B0 ;  /* 0x0000000000007941 */ /* 0x000fea0003800200 */
.L_x_2:
[----:B-1----:R-:W2:Y:S01]  /*0f30*/  LDL.64 R20, [UR7+-0x8] ;  /* 0xfffff807ff147983 */ /* 0x002ea20008100a00 */
[----:B-----5:R-:W-:Y:S01]  /*0f40*/  LOP3.LUT R0, R0, 0xff, RZ, 0xc0, !PT ;  /* 0x000000ff00007812 */ /* 0x020fe200078ec0ff */
[----:B------:R-:W-:Y:S01]  /*0f50*/  BSSY.RECONVERGENT B0, `(.L_x_5) ;  /* 0x0000038000007945 */ /* 0x000fe20003800200 */
[----:B------:R-:W-:Y:S02]  /*0f60*/  PLOP3.LUT P5, PT, P0, P4, PT, 0x80, 0x8 ;  /* 0x000000000008781c */ /* 0x000fe400007a9070 */
[----:B--2---:R-:W-:-:S04]  /*0f70*/  PRMT R2, R20, 0x7770, RZ ;  /* 0x0000777014027816 */ /* 0x004fc800000000ff */
[CC--:B------:R-:W-:Y:S02]  /*0f80*/  VIMNMX.U16x2 R28, PT, PT, R2.reuse, R0.reuse, !PT ;  /* 0x00000000021c7248 */ /* 0x0c0fe40007fe0200 */
[----:B------:R-:W-:Y:S02]  /*0f90*/  VIMNMX.U16x2 R4, PT, PT, R2, R0, PT ;  /* 0x0000000002047248 */ /* 0x000fe40003fe0200 */
[----:B------:R-:W-:Y:S02]  /*0fa0*/  LOP3.LUT R0, R6, 0xff, RZ, 0xc0, !PT ;  /* 0x000000ff06007812 */ /* 0x000fe400078ec0ff */
[----:B------:R-:W-:Y:S02]  /*0fb0*/  PRMT R2, R20, 0x7771, RZ ;  /* 0x0000777114027816 */ /* 0x000fe400000000ff */
[----:B------:R-:W-:Y:S02]  /*0fc0*/  LOP3.LUT R28, R28, 0xffff, RZ, 0xc0, !PT ;  /* 0x0000ffff1c1c7812 */ /* 0x000fe400078ec0ff */
[----:B------:R-:W-:-:S02]  /*0fd0*/  VIMNMX.U16x2 R35, PT, PT, R2, R0, !PT ;  /* 0x0000000002237248 */ /* 0x000fc40007fe0200 */
[----:B------:R-:W-:Y:S02]  /*0fe0*/  VIMNMX.U16x2 R6, PT, PT, R2, R0, PT ;  /* 0x0000000002067248 */ /* 0x000fe40003fe0200 */
[----:B------:R-:W-:Y:S02]  /*0ff0*/  LOP3.LUT R35, R35, 0xffff, RZ, 0xc0, !PT ;  /* 0x0000ffff23237812 */ /* 0x000fe400078ec0ff */
[----:B------:R-:W-:Y:S02]  /*1000*/  LOP3.LUT R0, R36, 0xff, RZ, 0xc0, !PT ;  /* 0x000000ff24007812 */ /* 0x000fe400078ec0ff */
[----:B------:R-:W-:Y:S02]  /*1010*/  PRMT R2, R20, 0x7772, RZ ;  /* 0x0000777214027816 */ /* 0x000fe400000000ff */
[----:B------:R-:W-:Y:S02]  /*1020*/  IADD3 R31, PT, PT, R35, R31, R28 ;  /* 0x0000001f231f7210 */ /* 0x000fe40007ffe01c */
[----:B------:R-:W-:-:S02]  /*1030*/  VIMNMX.U16x2 R28, PT, PT, R2, R0, !PT ;  /* 0x00000000021c7248 */ /* 0x000fc40007fe0200 */
[----:B------:R-:W-:Y:S02]  /*1040*/  VIMNMX.U16x2 R2, PT, PT, R2, R0, PT ;  /* 0x0000000002027248 */ /* 0x000fe40003fe0200 */
[----:B------:R-:W-:Y:S02]  /*1050*/  LOP3.LUT R0, R33, 0xff, RZ, 0xc0, !PT ;  /* 0x000000ff21007812 */ /* 0x000fe400078ec0ff */
[----:B------:R-:W-:Y:S02]  /*1060*/  PRMT R20, R20, 0x7773, RZ ;  /* 0x0000777314147816 */ /* 0x000fe400000000ff */
[----:B------:R-:W-:Y:S02]  /*1070*/  LOP3.LUT R4, R4, 0xffff, RZ, 0xc0, !PT ;  /* 0x0000ffff04047812 */ /* 0x000fe400078ec0ff */
[----:B------:R-:W-:Y:S02]  /*1080*/  VIMNMX.U16x2 R33, PT, PT, R20, R0, PT ;  /* 0x0000000014217248 */ /* 0x000fe40003fe0200 */
[----:B------:R-:W-:-:S02]  /*1090*/  LOP3.LUT R35, R6, 0xffff, RZ, 0xc0, !PT ;  /* 0x0000ffff06237812 */ /* 0x000fc400078ec0ff */
[----:B------:R-:W-:Y:S02]  /*10a0*/  LOP3.LUT R2, R2, 0xffff, RZ, 0xc0, !PT ;  /* 0x0000ffff02027812 */ /* 0x000fe400078ec0ff */
[----:B------:R-:W-:Y:S02]  /*10b0*/  LOP3.LUT R33, R33, 0xffff, RZ, 0xc0, !PT ;  /* 0x0000ffff21217812 */ /* 0x000fe400078ec0ff */
[----:B------:R-:W-:Y:S02]  /*10c0*/  IADD3 R2, PT, PT, R2, R4, R35 ;  /* 0x0000000402027210 */ /* 0x000fe40007ffe023 */
[----:B------:R-:W-:Y:S02]  /*10d0*/  VIMNMX.U16x2 R0, PT, PT, R20, R0, !PT ;  /* 0x0000000014007248 */ /* 0x000fe40007fe0200 */
[----:B------:R-:W-:Y:S01]  /*10e0*/  LOP3.LUT R28, R28, 0xffff, RZ, 0xc0, !PT ;  /* 0x0000ffff1c1c7812 */ /* 0x000fe200078ec0ff */
[----:B------:R-:W-:Y:S01]  /*10f0*/  IMAD.IADD R2, R33, 0x1, R2 ;  /* 0x0000000121027824 */ /* 0x000fe200078e0202 */
[----:B------:R-:W-:-:S04]  /*1100*/  PRMT R33, R0, 0x7610, R33 ;  /* 0x0000761000217816 */ /* 0x000fc80000000021 */
[----:B------:R-:W-:Y:S02]  /*1110*/  LOP3.LUT R33, R33, 0xffff, RZ, 0xc0, !PT ;  /* 0x0000ffff21217812 */ /* 0x000fe400078ec0ff */
[----:B------:R-:W-:Y:S01]  /*1120*/  IADD3 R31, PT, PT, -R2, R31, R28 ;  /* 0x0000001f021f7210 */ /* 0x000fe20007ffe11c */
[----:B------:R-:W-:Y:S06]  /*1130*/  @P5 BRA `(.L_x_6) ;  /* 0x0000000000445947 */ /* 0x000fec0003800000 */
[C---:B------:R-:W-:Y:S02]  /*1140*/  IMAD R38, R34.reuse, UR17, R15 ;  /* 0x0000001122267c24 */ /* 0x040fe4000f8e020f */
[----:B------:R-:W-:-:S03]  /*1150*/  IMAD R36, R34, UR17, R7 ;  /* 0x0000001122247c24 */ /* 0x000fc6000f8e0207 */
[----:B------:R-:W-:Y:S01]  /*1160*/  IADD3 R38, P5, PT, R38, UR14, RZ ;  /* 0x0000000e26267c10 */ /* 0x000fe2000ffbe0ff */
[----:B------:R-:W-:-:S04]  /*1170*/  IMAD R2, R34, UR17, R8 ;  /* 0x0000001122027c24 */ /* 0x000fc8000f8e0208 */
[----:B------:R-:W-:Y:S01]  /*1180*/  IMAD.X R39, RZ, RZ, UR15, P5 ;  /* 0x0000000fff277e24 */ /* 0x000fe2000a8e06ff */
[----:B------:R-:W-:-:S04]  /*1190*/  IADD3 R36, P5, PT, R36, UR14, RZ ;  /* 0x0000000e24247c10 */ /* 0x000fc8000ffbe0ff */
[----:B------:R0:W5:Y:S01]  /*11a0*/  LDG.E.U8 R0, desc[UR12][R38.64] ;  /* 0x0000000c26007981 */ /* 0x000162000c1e1100 */
[----:B------:R-:W-:-:S05]  /*11b0*/  IMAD.X R37, RZ, RZ, UR15, P5 ;  /* 0x0000000fff257e24 */ /* 0x000fca000a8e06ff */
[----:B------:R1:W5:Y:S01]  /*11c0*/  LDG.E.U8 R28, desc[UR12][R36.64] ;  /* 0x0000000c241c7981 */ /* 0x000362000c1e1100 */
[----:B0-----:R-:W-:Y:S01]  /*11d0*/  IADD3 R38, P5, PT, R2, UR14, RZ ;  /* 0x0000000e02267c10 */ /* 0x001fe2000ffbe0ff */
[----:B------:R-:W-:-:S04]  /*11e0*/  IMAD R2, R34, UR17, R9 ;  /* 0x0000001122027c24 */ /* 0x000fc8000f8e0209 */
[----:B------:R-:W-:Y:S01]  /*11f0*/  IMAD.X R39, RZ, RZ, UR15, P5 ;  /* 0x0000000fff277e24 */ /* 0x000fe2000a8e06ff */
[----:B-1----:R-:W-:-:S04]  /*1200*/  IADD3 R36, P5, PT, R2, UR14, RZ ;  /* 0x0000000e02247c10 */ /* 0x002fc8000ffbe0ff */
[----:B------:R0:W5:Y:S01]  /*1210*/  LDG.E.U8 R6, desc[UR12][R38.64] ;  /* 0x0000000c26067981 */ /* 0x000162000c1e1100 */
[----:B------:R-:W-:-:S05]  /*1220*/  IMAD.X R37, RZ, RZ, UR15, P5 ;  /* 0x0000000fff257e24 */ /* 0x000fca000a8e06ff */
[----:B------:R0:W5:Y:S01]  /*1230*/  LDG.E.U8 R4, desc[UR12][R36.64] ;  /* 0x0000000c24047981 */ /* 0x000162000c1e1100 */
[----:B------:R-:W-:Y:S05]  /*1240*/  BRA `(.L_x_7) ;  /* 0x0000000000207947 */ /* 0x000fea0003800000 */
.L_x_6:
        /* <DEDUP_REMOVED lines=8> */
.L_x_7:
[----:B------:R-:W-:Y:S05]  /*12d0*/  BSYNC.RECONVERGENT B0 ;  /* 0x0000000000007941 */ /* 0x000fea0003800200 */
.L_x_5:
[----:B-----5:R-:W-:Y:S01]  /*12e0*/  LOP3.LUT R0, R0, 0xff, RZ, 0xc0, !PT ;  /* 0x000000ff00007812 */ /* 0x020fe200078ec0ff */
[----:B------:R-:W-:Y:S01]  /*12f0*/  BSSY.RECONVERGENT B0, `(.L_x_8) ;  /* 0x0000037000007945 */ /* 0x000fe20003800200 */
[----:B------:R-:W-:Y:S02]  /*1300*/  PRMT R2, R21, 0x7770, RZ ;  /* 0x0000777015027816 */ /* 0x000fe400000000ff */
[----:B------:R-:W-:Y:S02]  /*1310*/  PLOP3.LUT P5, PT, P3, P4, PT, 0x80, 0x8 ;  /* 0x000000000008781c */ /* 0x000fe40001fa9070 */
[----:B------:R-:W-:Y:S02]  /*1320*/  VIMNMX.U16x2 R20, PT, PT, R2, R0, !PT ;  /* 0x0000000002147248 */ /* 0x000fe40007fe0200 */
[----:B------:R-:W-:Y:S02]  /*1330*/  LOP3.LUT R4, R4, 0xff, RZ, 0xc0, !PT ;  /* 0x000000ff04047812 */ /* 0x000fe400078ec0ff */
[----:B------:R-:W-:-:S04]  /*1340*/  LOP3.LUT R20, R20, 0xffff, RZ, 0xc0, !PT ;  /* 0x0000ffff14147812 */ /* 0x000fc800078ec0ff */
[----:B------:R-:W-:Y:S02]  /*1350*/  IADD3 R33, PT, PT, R20, R31, R33 ;  /* 0x0000001f14217210 */ /* 0x000fe40007ffe021 */
[----:B------:R-:W-:Y:S02]  /*1360*/  VIMNMX.U16x2 R20, PT, PT, R2, R0, PT ;  /* 0x0000000002147248 */ /* 0x000fe40003fe0200 */
[----:B------:R-:W-:Y:S02]  /*1370*/  LOP3.LUT R0, R28, 0xff, RZ, 0xc0, !PT ;  /* 0x000000ff1c007812 */ /* 0x000fe400078ec0ff */
[----:B------:R-:W-:Y:S02]  /*1380*/  PRMT R2, R21, 0x7771, RZ ;  /* 0x0000777115027816 */ /* 0x000fe400000000ff */
[----:B------:R-:W-:Y:S02]  /*1390*/  LOP3.LUT R20, R20, 0xffff, RZ, 0xc0, !PT ;  /* 0x0000ffff14147812 */ /* 0x000fe400078ec0ff */
[----:B------:R-:W-:-:S02]  /*13a0*/  VIMNMX.U16x2 R28, PT, PT, R2, R0, !PT ;  /* 0x00000000021c7248 */ /* 0x000fc40007fe0200 */
[----:B------:R-:W-:Y:S02]  /*13b0*/  VIMNMX.U16x2 R31, PT, PT, R2, R0, PT ;  /* 0x00000000021f7248 */ /* 0x000fe40003fe0200 */
[----:B------:R-:W-:Y:S02]  /*13c0*/  LOP3.LUT R0, R6, 0xff, RZ, 0xc0, !PT ;  /* 0x000000ff06007812 */ /* 0x000fe400078ec0ff */
[C---:B------:R-:W-:Y:S02]  /*13d0*/  PRMT R2, R21.reuse, 0x7772, RZ ;  /* 0x0000777215027816 */ /* 0x040fe400000000ff */
[----:B------:R-:W-:Y:S02]  /*13e0*/  PRMT R6, R21, 0x7773, RZ ;  /* 0x0000777315067816 */ /* 0x000fe400000000ff */
[CC--:B------:R-:W-:Y:S02]  /*13f0*/  VIMNMX.U16x2 R21, PT, PT, R2.reuse, R0.reuse, !PT ;  /* 0x0000000002157248 */ /* 0x0c0fe40007fe0200 */
[----:B------:R-:W-:-:S02]  /*1400*/  VIMNMX.U16x2 R2, PT, PT, R2, R0, PT ;  /* 0x0000000002027248 */ /* 0x000fc40003fe0200 */
[CC--:B------:R-:W-:Y:S02]  /*1410*/  VIMNMX.U16x2 R0, PT, PT, R6.reuse, R4.reuse, !PT ;  /* 0x0000000406007248 */ /* 0x0c0fe40007fe0200 */
[----:B------:R-:W-:Y:S02]  /*1420*/  VIMNMX.U16x2 R4, PT, PT, R6, R4, PT ;  /* 0x0000000406047248 */ /* 0x000fe40003fe0200 */
[----:B------:R-:W-:Y:S02]  /*1430*/  LOP3.LUT R31, R31, 0xffff, RZ, 0xc0, !PT ;  /* 0x0000ffff1f1f7812 */ /* 0x000fe400078ec0ff */
[----:B------:R-:W-:Y:S02]  /*1440*/  LOP3.LUT R2, R2, 0xffff, RZ, 0xc0, !PT ;  /* 0x0000ffff02027812 */ /* 0x000fe400078ec0ff */
[----:B------:R-:W-:Y:S02]  /*1450*/  LOP3.LUT R28, R28, 0xffff, RZ, 0xc0, !PT ;  /* 0x0000ffff1c1c7812 */ /* 0x000fe400078ec0ff */
[----:B------:R-:W-:-:S02]  /*1460*/  LOP3.LUT R21, R21, 0xffff, RZ, 0xc0, !PT ;  /* 0x0000ffff15157812 */ /* 0x000fc400078ec0ff */
[----:B------:R-:W-:Y:S02]  /*1470*/  IADD3 R31, PT, PT, R2, R20, R31 ;  /* 0x00000014021f7210 */ /* 0x000fe40007ffe01f */
[----:B------:R-:W-:Y:S02]  /*1480*/  IADD3 R21, PT, PT, R21, R33, R28 ;  /* 0x0000002115157210 */ /* 0x000fe40007ffe01c */
[----:B------:R-:W-:Y:S02]  /*1490*/  LOP3.LUT R4, R4, 0xffff, RZ, 0xc0, !PT ;  /* 0x0000ffff04047812 */ /* 0x000fe400078ec0ff */
[----:B------:R-:W-:Y:S02]  /*14a0*/  LOP3.LUT R35, R0, 0xffff, RZ, 0xc0, !PT ;  /* 0x0000ffff00237812 */ /* 0x000fe400078ec0ff */
[----:B0-----:R-:W-:Y:S01]  /*14b0*/  IADD3 R36, PT, PT, R21, -R31, -R4 ;  /* 0x8000001f15247210 */ /* 0x001fe20007ffe804 */
[----:B------:R-:W-:Y:S06]  /*14c0*/  @P5 BRA `(.L_x_9) ;  /* 0x0000000000445947 */ /* 0x000fec0003800000 */
[C---:B------:R-:W-:Y:S02]  /*14d0*/  IMAD R38, R34.reuse, UR17, R16 ;  /* 0x0000001122267c24 */ /* 0x040fe4000f8e0210 */
[----:B------:R-:W-:-:S03]  /*14e0*/  IMAD R20, R34, UR17, R10 ;  /* 0x0000001122147c24 */ /* 0x000fc6000f8e020a */
[----:B------:R-:W-:Y:S02]  /*14f0*/  IADD3 R38, P5, PT, R38, UR14, RZ ;  /* 0x0000000e26267c10 */ /* 0x000fe4000ffbe0ff */
[----:B------:R-:W-:Y:S01]  /*1500*/  IADD3 R20, P6, PT, R20, UR14, RZ ;  /* 0x0000000e14147c10 */ /* 0x000fe2000ffde0ff */
[C---:B------:R-:W-:Y:S02]  /*1510*/  IMAD R2, R34.reuse, UR17, R11 ;  /* 0x0000001122027c24 */ /* 0x040fe4000f8e020b */
[----:B------:R-:W-:Y:S02]  /*1520*/  IMAD.X R39, RZ, RZ, UR15, P5 ;  /* 0x0000000fff277e24 */ /* 0x000fe4000a8e06ff */
[----:B------:R-:W-:Y:S02]  /*1530*/  IMAD.X R21, RZ, RZ, UR15, P6 ;  /* 0x0000000fff157e24 */ /* 0x000fe4000b0e06ff */
[----:B------:R-:W-:Y:S01]  /*1540*/  IMAD R4, R34, UR17, R12 ;  /* 0x0000001122047c24 */ /* 0x000fe2000f8e020c */
[----:B------:R0:W5:Y:S04]  /*1550*/  LDG.E.U8 R0, desc[UR12][R38.64] ;  /* 0x0000000c26007981 */ /* 0x000168000c1e1100 */
[----:B------:R1:W5:Y:S01]  /*1560*/  LDG.E.U8 R31, desc[UR12][R20.64] ;  /* 0x0000000c141f7981 */ /* 0x000362000c1e1100 */
[----:B0-----:R-:W-:-:S02]  /*1570*/  IADD3 R38, P5, PT, R2, UR14, RZ ;  /* 0x0000000e02267c10 */ /* 0x001fc4000ffbe0ff */
[----:B-1----:R-:W-:-:S03]  /*1580*/  IADD3 R20, P6, PT, R4, UR14, RZ ;  /* 0x0000000e04147c10 */ /* 0x002fc6000ffde0ff */
[----:B------:R-:W-:Y:S02]  /*1590*/  IMAD.X R39, RZ, RZ, UR15, P5 ;  /* 0x0000000fff277e24 */ /* 0x000fe4000a8e06ff */
[----:B------:R-:W-:-:S03]  /*15a0*/  IMAD.X R21, RZ, RZ, UR15, P6 ;  /* 0x0000000fff157e24 */ /* 0x000fc6000b0e06ff */
[----:B------:R0:W5:Y:S04]  /*15b0*/  LDG.E.U8 R33, desc[UR12][R38.64] ;  /* 0x0000000c26217981 */ /* 0x000168000c1e1100 */
[----:B------:R0:W5:Y:S01]  /*15c0*/  LDG.E.U8 R4, desc[UR12][R20.64] ;  /* 0x0000000c14047981 */ /* 0x000162000c1e1100 */
[----:B------:R-:W-:Y:S05]  /*15d0*/  BRA `(.L_x_10) ;  /* 0x0000000000207947 */ /* 0x000fea0003800000 */
.L_x_9:
        /* <DEDUP_REMOVED lines=8> */
.L_x_10:
[----:B------:R-:W-:Y:S05]  /*1660*/  BSYNC.RECONVERGENT B0 ;  /* 0x0000000000007941 */ /* 0x000fea0003800200 */
.L_x_8:
[----:B0-----:R-:W2:Y:S01]  /*1670*/  LDL.64 R20, [UR7] ;  /* 0x00000007ff147983 */ /* 0x001ea20008100a00 */
[----:B-----5:R-:W-:Y:S01]  /*1680*/  LOP3.LUT R0, R0, 0xff, RZ, 0xc0, !PT ;  /* 0x000000ff00007812 */ /* 0x020fe200078ec0ff */
[----:B------:R-:W-:Y:S01]  /*1690*/  BSSY.RECONVERGENT B0, `(.L_x_11) ;  /* 0x0000039000007945 */ /* 0x000fe20003800200 */
[----:B------:R-:W-:Y:S02]  /*16a0*/  PLOP3.LUT P4, PT, P2, P4, PT, 0x80, 0x8 ;  /* 0x000000000008781c */ /* 0x000fe40001789070 */
[----:B--2---:R-:W-:-:S04]  /*16b0*/  PRMT R2, R20, 0x7770, RZ ;  /* 0x0000777014027816 */ /* 0x004fc800000000ff */
[CC--:B------:R-:W-:Y:S02]  /*16c0*/  VIMNMX.U16x2 R28, PT, PT, R2.reuse, R0.reuse, !PT ;  /* 0x00000000021c7248 */ /* 0x0c0fe40007fe0200 */
[----:B------:R-:W-:Y:S02]  /*16d0*/  VIMNMX.U16x2 R6, PT, PT, R2, R0, PT ;  /* 0x0000000002067248 */ /* 0x000fe40003fe0200 */
[----:B------:R-:W-:Y:S02]  /*16e0*/  LOP3.LUT R28, R28, 0xffff, RZ, 0xc0, !PT ;  /* 0x0000ffff1c1c7812 */ /* 0x000fe400078ec0ff */
[----:B------:R-:W-:Y:S02]  /*16f0*/  LOP3.LUT R0, R31, 0xff, RZ, 0xc0, !PT ;  /* 0x000000ff1f007812 */ /* 0x000fe400078ec0ff */
[----:B------:R-:W-:Y:S02]  /*1700*/  PRMT R2, R20, 0x7771, RZ ;  /* 0x0000777114027816 */ /* 0x000fe400000000ff */
[----:B------:R-:W-:-:S02]  /*1710*/  IADD3 R35, PT, PT, R28, R36, R35 ;  /* 0x000000241c237210 */ /* 0x000fc40007ffe023 */
[CC--:B------:R-:W-:Y:S02]  /*1720*/  VIMNMX.U16x2 R28, PT, PT, R2.reuse, R0.reuse, !PT ;  /* 0x00000000021c7248 */ /* 0x0c0fe40007fe0200 */
[----:B------:R-:W-:Y:S02]  /*1730*/  VIMNMX.U16x2 R31, PT, PT, R2, R0, PT ;  /* 0x00000000021f7248 */ /* 0x000fe40003fe0200 */
[----:B------:R-:W-:Y:S02]  /*1740*/  LOP3.LUT R0, R4, 0xff, RZ, 0xc0, !PT ;  /* 0x000000ff04007812 */ /* 0x000fe400078ec0ff */
[----:B------:R-:W-:Y:S02]  /*1750*/  LOP3.LUT R2, R33, 0xff, RZ, 0xc0, !PT ;  /* 0x000000ff21027812 */ /* 0x000fe400078ec0ff */
[C---:B------:R-:W-:Y:S02]  /*1760*/  PRMT R4, R20.reuse, 0x7772, RZ ;  /* 0x0000777214047816 */ /* 0x040fe400000000ff */
[----:B------:R-:W-:-:S02]  /*1770*/  PRMT R20, R20, 0x7773, RZ ;  /* 0x0000777314147816 */ /* 0x000fc400000000ff */
[CC--:B------:R-:W-:Y:S02]  /*1780*/  VIMNMX.U16x2 R33, PT, PT, R4.reuse, R2.reuse, !PT ;  /* 0x0000000204217248 */ /* 0x0c0fe40007fe0200 */
[----:B------:R-:W-:Y:S02]  /*1790*/  VIMNMX.U16x2 R4, PT, PT, R4, R2, PT ;  /* 0x0000000204047248 */ /* 0x000fe40003fe0200 */
[CC--:B------:R-:W-:Y:S02]  /*17a0*/  VIMNMX.U16x2 R2, PT, PT, R20.reuse, R0.reuse, !PT ;  /* 0x0000000014027248 */ /* 0x0c0fe40007fe0200 */
[----:B------:R-:W-:Y:S02]  /*17b0*/  VIMNMX.U16x2 R0, PT, PT, R20, R0, PT ;  /* 0x0000000014007248 */ /* 0x000fe40003fe0200 */
[----:B------:R-:W-:Y:S02]  /*17c0*/  PRMT R20, R4, 0x7610, R20 ;  /* 0x0000761004147816 */ /* 0x000fe40000000014 */
[----:B------:R-:W-:-:S02]  /*17d0*/  LOP3.LUT R28, R28, 0xffff, RZ, 0xc0, !PT ;  /* 0x0000ffff1c1c7812 */ /* 0x000fc400078ec0ff */
[----:B------:R-:W-:Y:S02]  /*17e0*/  LOP3.LUT R33, R33, 0xffff, RZ, 0xc0, !PT ;  /* 0x0000ffff21217812 */ /* 0x000fe400078ec0ff */
[----:B------:R-:W-:Y:S02]  /*17f0*/  LOP3.LUT R4, R6, 0xffff, RZ, 0xc0, !PT ;  /* 0x0000ffff06047812 */ /* 0x000fe400078ec0ff */
[----:B------:R-:W-:Y:S02]  /*1800*/  LOP3.LUT R31, R31, 0xffff, RZ, 0xc0, !PT ;  /* 0x0000ffff1f1f7812 */ /* 0x000fe400078ec0ff */
[----:B------:R-:W-:Y:S02]  /*1810*/  LOP3.LUT R20, R20, 0xffff, RZ, 0xc0, !PT ;  /* 0x0000ffff14147812 */ /* 0x000fe400078ec0ff */
[----:B------:R-:W-:Y:S02]  /*1820*/  IADD3 R28, PT, PT, R33, R35, R28 ;  /* 0x00000023211c7210 */ /* 0x000fe40007ffe01c */
[----:B------:R-:W-:-:S02]  /*1830*/  IADD3 R4, PT, PT, R20, R4, R31 ;  /* 0x0000000414047210 */ /* 0x000fc40007ffe01f */
[----:B------:R-:W-:Y:S02]  /*1840*/  LOP3.LUT R33, R0, 0xffff, RZ, 0xc0, !PT ;  /* 0x0000ffff00217812 */ /* 0x000fe400078ec0ff */
[----:B------:R-:W-:Y:S02]  /*1850*/  LOP3.LUT R35, R2, 0xffff, RZ, 0xc0, !PT ;  /* 0x0000ffff02237812 */ /* 0x000fe400078ec0ff */
[----:B------:R-:W-:Y:S01]  /*1860*/  IADD3 R33, PT, PT, R28, -R4, -R33 ;  /* 0x800000041c217210 */ /* 0x000fe20007ffe821 */
[----:B------:R-:W-:Y:S06]  /*1870*/  @P4 BRA `(.L_x_12) ;  /* 0x0000000000444947 */ /* 0x000fec0003800000 */
[C---:B------:R-:W-:Y:S02]  /*1880*/  IMAD R38, R34.reuse, UR17, R17 ;  /* 0x0000001122267c24 */ /* 0x040fe4000f8e0211 */
[----:B------:R-:W-:-:S03]  /*1890*/  IMAD R36, R34, UR17, R13 ;  /* 0x0000001122247c24 */ /* 0x000fc6000f8e020d */
[----:B------:R-:W-:-:S05]  /*18a0*/  IADD3 R38, P4, PT, R38, UR14, RZ ;  /* 0x0000000e26267c10 */ /* 0x000fca000ff9e0ff */
[----:B------:R-:W-:Y:S01]  /*18b0*/  IMAD.X R39, RZ, RZ, UR15, P4 ;  /* 0x0000000fff277e24 */ /* 0x000fe2000a0e06ff */
[----:B------:R-:W-:Y:S01]  /*18c0*/  IADD3 R36, P4, PT, R36, UR14, RZ ;  /* 0x0000000e24247c10 */ /* 0x000fe2000ff9e0ff */
[C---:B------:R-:W-:Y:S02]  /*18d0*/  IMAD R2, R34.reuse, UR17, R14 ;  /* 0x0000001122027c24 */ /* 0x040fe4000f8e020e */
[----:B------:R-:W-:Y:S01]  /*18e0*/  IMAD R34, R34, UR17, R18 ;  /* 0x0000001122227c24 */ /* 0x000fe2000f8e0212 */
[----:B------:R0:W5:Y:S01]  /*18f0*/  LDG.E.U8 R0, desc[UR12][R38.64] ;  /* 0x0000000c26007981 */ /* 0x000162000c1e1100 */
[----:B------:R-:W-:-:S05]  /*1900*/  IMAD.X R37, RZ, RZ, UR15, P4 ;  /* 0x0000000fff257e24 */ /* 0x000fca000a0e06ff */
[----:B------:R1:W5:Y:S01]  /*1910*/  LDG.E.U8 R20, desc[UR12][R36.64] ;  /* 0x0000000c24147981 */ /* 0x000362000c1e1100 */
[----:B0-----:R-:W-:-:S05]  /*1920*/  IADD3 R38, P4, PT, R2, UR14, RZ ;  /* 0x0000000e02267c10 */ /* 0x001fca000ff9e0ff */
[----:B------:R-:W-:Y:S01]  /*1930*/  IMAD.X R39, RZ, RZ, UR15, P4 ;  /* 0x0000000fff277e24 */ /* 0x000fe2000a0e06ff */
[----:B-1----:R-:W-:-:S04]  /*1940*/  IADD3 R36, P5, PT, R34, UR14, RZ ;  /* 0x0000000e22247c10 */ /* 0x002fc8000ffbe0ff */
[----:B------:R0:W5:Y:S01]  /*1950*/  LDG.E.U8 R31, desc[UR12][R38.64] ;  /* 0x0000000c261f7981 */ /* 0x000162000c1e1100 */
[----:B------:R-:W-:-:S05]  /*1960*/  IMAD.X R37, RZ, RZ, UR15, P5 ;  /* 0x0000000fff257e24 */ /* 0x000fca000a8e06ff */
[----:B------:R0:W5:Y:S01]  /*1970*/  LDG.E.U8 R36, desc[UR12][R36.64] ;  /* 0x0000000c24247981 */ /* 0x000162000c1e1100 */
[----:B------:R-:W-:Y:S05]  /*1980*/  BRA `(.L_x_13) ;  /* 0x0000000000247947 */ /* 0x000fea0003800000 */
.L_x_12:
[----:B------:R-:W0:Y:S01]  /*1990*/  LDC.64 R36, c[0x0][0x380] ;  /* 0x0000e000ff247b82 */ /* 0x000e220000000a00 */
[----:B------:R-:W-:-:S04]  /*19a0*/  VIADD R31, R27, 0xffffffff ;  /* 0xffffffff1b1f7836 */ /* 0x000fc80000000000 */
[----:B0-----:R-:W-:-:S06]  /*19b0*/  IMAD.WIDE.U32 R36, R31, 0x4, R36 ;  /* 0x000000041f247825 */ /* 0x001fcc00078e0024 */
[----:B------:R-:W2:Y:S02]  /*19c0*/  LDG.E R36, desc[UR12][R36.64] ;  /* 0x0000000c24247981 */ /* 0x000ea4000c1e1900 */
[C---:B--2---:R-:W-:Y:S02]  /*19d0*/  PRMT R2, R36.reuse, 0x7773, RZ ;  /* 0x0000777324027816 */ /* 0x044fe400000000ff */
[C---:B------:R-:W-:Y:S02]  /*19e0*/  PRMT R0, R36.reuse, 0x7770, RZ ;  /* 0x0000777024007816 */ /* 0x040fe400000000ff */
[C---:B------:R-:W-:Y:S02]  /*19f0*/  PRMT R20, R36.reuse, 0x7771, RZ ;  /* 0x0000777124147816 */ /* 0x040fe400000000ff */
[----:B------:R-:W-:Y:S02]  /*1a00*/  PRMT R31, R36, 0x7772, RZ ;  /* 0x00007772241f7816 */ /* 0x000fe400000000ff */
[----:B------:R-:W-:-:S07]  /*1a10*/  PRMT R36, R2, 0x7610, R36 ;  /* 0x0000761002247816 */ /* 0x000fce0000000024 */
.L_x_13:
[----:B------:R-:W-:Y:S05]  /*1a20*/  BSYNC.RECONVERGENT B0 ;  /* 0x0000000000007941 */ /* 0x000fea0003800200 */
.L_x_11:
[----:B-----5:R-:W-:Y:S02]  /*1a30*/  LOP3.LUT R0, R0, 0xff, RZ, 0xc0, !PT ;  /* 0x000000ff00007812 */ /* 0x020fe400078ec0ff */
[----:B------:R-:W-:-:S04]  /*1a40*/  PRMT R2, R21, 0x7770, RZ ;  /* 0x0000777015027816 */ /* 0x000fc800000000ff */
        /* <DEDUP_REMOVED lines=8> */
[----:B------:R-:W-:Y:S02]  /*1ad0*/  PRMT R2, R21, 0x7772, RZ ;  /* 0x0000777215027816 */ /* 0x000fe400000000ff */
[----:B------:R-:W-:Y:S02]  /*1ae0*/  LOP3.LUT R20, R20, 0xffff, RZ, 0xc0, !PT ;  /* 0x0000ffff14147812 */ /* 0x000fe400078ec0ff */
[CC--:B------:R-:W-:Y:S02]  /*1af0*/  VIMNMX.U16x2 R31, PT, PT, R2.reuse, R0.reuse, !PT ;  /* 0x00000000021f7248 */ /* 0x0c0fe40007fe0200 */
[----:B------:R-:W-:-:S02]  /*1b00*/  VIMNMX.U16x2 R34, PT, PT, R2, R0, PT ;  /* 0x0000000002227248 */ /* 0x000fc40003fe0200 */
[----:B------:R-:W-:Y:S02]  /*1b10*/  LOP3.LUT R0, R36, 0xff, RZ, 0xc0, !PT ;  /* 0x000000ff24007812 */ /* 0x000fe400078ec0ff */
[----:B------:R-:W-:Y:S02]  /*1b20*/  PRMT R2, R21, 0x7773, RZ ;  /* 0x0000777315027816 */ /* 0x000fe400000000ff */
[----:B------:R-:W-:Y:S02]  /*1b30*/  LOP3.LUT R36, R4, 0xffff, RZ, 0xc0, !PT ;  /* 0x0000ffff04247812 */ /* 0x000fe400078ec0ff */
[CC--:B------:R-:W-:Y:S02]  /*1b40*/  VIMNMX.U16x2 R4, PT, PT, R2.reuse, R0.reuse, !PT ;  /* 0x0000000002047248 */ /* 0x0c0fe40007fe0200 */
[----:B------:R-:W-:Y:S02]  /*1b50*/  VIMNMX.U16x2 R0, PT, PT, R2, R0, PT ;  /* 0x0000000002007248 */ /* 0x000fe40003fe0200 */
[----:B------:R-:W-:-:S02]  /*1b60*/  IADD3 R33, PT, PT, R36, R33, R35 ;  /* 0x0000002124217210 */ /* 0x000fc40007ffe023 */
[----:B------:R-:W-:Y:S02]  /*1b70*/  LOP3.LUT R21, R28, 0xffff, RZ, 0xc0, !PT ;  /* 0x0000ffff1c157812 */ /* 0x000fe400078ec0ff */
[----:B------:R-:W-:Y:S02]  /*1b80*/  LOP3.LUT R34, R34, 0xffff, RZ, 0xc0, !PT ;  /* 0x0000ffff22227812 */ /* 0x000fe400078ec0ff */
[----:B------:R-:W-:Y:S02]  /*1b90*/  LOP3.LUT R31, R31, 0xffff, RZ, 0xc0, !PT ;  /* 0x0000ffff1f1f7812 */ /* 0x000fe400078ec0ff */
[----:B------:R-:W-:Y:S02]  /*1ba0*/  IADD3 R21, PT, PT, R34, R6, R21 ;  /* 0x0000000622157210 */ /* 0x000fe40007ffe015 */
[----:B------:R-:W-:Y:S02]  /*1bb0*/  IADD3 R20, PT, PT, R31, R33, R20 ;  /* 0x000000211f147210 */ /* 0x000fe40007ffe014 */
[----:B------:R-:W-:-:S02]  /*1bc0*/  LOP3.LUT R0, R0, 0xffff, RZ, 0xc0, !PT ;  /* 0x0000ffff00007812 */ /* 0x000fc400078ec0ff */
[----:B------:R-:W-:Y:S02]  /*1bd0*/  LOP3.LUT R4, R4, 0xffff, RZ, 0xc0, !PT ;  /* 0x0000ffff04047812 */ /* 0x000fe400078ec0ff */
[----:B------:R-:W-:-:S05]  /*1be0*/  IADD3 R21, PT, PT, R20, -R21, -R0 ;  /* 0x8000001514157210 */ /* 0x000fca0007ffe800 */
[----:B------:R-:W-:Y:S01]  /*1bf0*/  IMAD.IADD R31, R4, 0x1, R21 ;  /* 0x00000001041f7824 */ /* 0x000fe200078e0215 */
[----:B------:R-:W-:Y:S06]  /*1c00*/  BRA `(.L_x_14) ;  /* 0x0000001000c87947 */ /* 0x000fec0003800000 */
.L_x_1:
[----:B------:R-:W-:Y:S01]  /*1c10*/  PLOP3.LUT P5, PT, P1, P4, PT, 0x80, 0x8 ;  /* 0x000000000008781c */ /* 0x000fe20000fa9070 */
[----:B------:R-:W-:-:S12]  /*1c20*/  BSSY.RECONVERGENT B0, `(.L_x_15) ;  /* 0x000002d000007945 */ /* 0x000fd80003800200 */
[----:B------:R-:W-:Y:S05]  /*1c30*/  @!P5 BRA `(.L_x_16) ;  /* 0x00000000006cd947 */ /* 0x000fea0003800000 */
[----:B------:R-:W0:Y:S01]  /*1c40*/  LDC.64 R20, c[0x0][0x380] ;  /* 0x0000e000ff147b82 */ /* 0x000e220000000a00 */
[----:B------:R-:W-:-:S04]  /*1c50*/  VIADD R37, R24, 0xffffffff ;  /* 0xffffffff18257836 */ /* 0x000fc80000000000 */
[----:B0-----:R-:W-:-:S04]  /*1c60*/  IMAD.WIDE.U32 R36, R37, 0x4, R20 ;  /* 0x0000000425247825 */ /* 0x001fc800078e0014 */
[----:B------:R-:W-:Y:S01]  /*1c70*/  IMAD.WIDE.U32 R20, R24, 0x4, R20 ;  /* 0x0000000418147825 */ /* 0x000fe200078e0014 */
[----:B------:R-:W2:Y:S04]  /*1c80*/  LDG.E.U16 R4, desc[UR12][R36.64+0x2] ;  /* 0x0000020c24047981 */ /* 0x000ea8000c1e1500 */
[----:B------:R-:W3:Y:S01]  /*1c90*/  LDG.E.U16 R2, desc[UR12][R20.64] ;  /* 0x0000000c14027981 */ /* 0x000ee2000c1e1500 */
[----:B------:R-:W-:-:S03]  /*1ca0*/  ULOP3.LUT UR11, UR10, 0x3, URZ, 0xc0, !UPT ;  /* 0x000000030a0b7892 */ /* 0x000fc6000f8ec0ff */
[----:B------:R0:W5:Y:S01]  /*1cb0*/  LDG.E.U8 R0, desc[UR12][R36.64+0x1] ;  /* 0x0000010c24007981 */ /* 0x000162000c1e1100 */
[----:B------:R-:W-:Y:S01]  /*1cc0*/  UISETP.NE.AND UP0, UPT, UR11, 0x1, UPT ;  /* 0x000000010b00788c */ /* 0x000fe2000bf05270 */
[C---:B--2---:R-:W-:Y:S02]  /*1cd0*/  PRMT R6, R4.reuse, 0x7770, RZ ;  /* 0x0000777004067816 */ /* 0x044fe400000000ff */
[----:B------:R-:W-:Y:S02]  /*1ce0*/  PRMT R4, R4, 0x7771, RZ ;  /* 0x0000777104047816 */ /* 0x000fe400000000ff */
[----:B---3--:R-:W-:Y:S02]  /*1cf0*/  PRMT R28, R2, 0x7770, RZ ;  /* 0x00007770021c7816 */ /* 0x008fe400000000ff */
[----:B0-----:R-:W-:Y:S02]  /*1d00*/  PRMT R36, R4, 0x7610, R36 ;  /* 0x0000761004247816 */ /* 0x001fe40000000024 */
[----:B------:R-:W-:Y:S01]  /*1d10*/  PRMT R33, R28, 0x7610, R33 ;  /* 0x000076101c217816 */ /* 0x000fe20000000021 */
[----:B------:R-:W-:Y:S06]  /*1d20*/  BRA.U !UP0, `(.L_x_17) ;  /* 0x0000000108707547 */ /* 0x000fec000b800000 */
[----:B------:R-:W-:Y:S01]  /*1d30*/  UISETP.NE.AND UP0, UPT, UR11, 0x3, UPT ;  /* 0x000000030b00788c */ /* 0x000fe2000bf05270 */
[----:B------:R-:W-:Y:S02]  /*1d40*/  PRMT R2, R2, 0x7771, RZ ;  /* 0x0000777102027816 */ /* 0x000fe400000000ff */
[----:B-----5:R-:W-:Y:S02]  /*1d50*/  PRMT R0, R6, 0x7610, R0 ;  /* 0x0000761006007816 */ /* 0x020fe40000000000 */
[----:B------:R-:W-:Y:S02]  /*1d60*/  PRMT R36, R28, 0x7610, R36 ;  /* 0x000076101c247816 */ /* 0x000fe40000000024 */
[----:B------:R-:W-:Y:S02]  /*1d70*/  PRMT R6, R4, 0x7610, R6 ;  /* 0x0000761004067816 */ /* 0x000fe40000000006 */
[----:B------:R-:W-:Y:S01]  /*1d80*/  PRMT R33, R2, 0x7610, R33 ;  /* 0x0000761002217816 */ /* 0x000fe20000000021 */
[----:B------:R-:W-:Y:S06]  /*1d90*/  BRA.U UP0, `(.L_x_17) ;  /* 0x0000000100547547 */ /* 0x000fec000b800000 */
[----:B------:R0:W5:Y:S01]  /*1da0*/  LDG.E.U8 R33, desc[UR12][R20.64+0x2] ;  /* 0x0000020c14217981 */ /* 0x000162000c1e1100 */
[----:B------:R-:W-:Y:S02]  /*1db0*/  PRMT R0, R4, 0x7610, R0 ;  /* 0x0000761004007816 */ /* 0x000fe40000000000 */
[----:B------:R-:W-:Y:S02]  /*1dc0*/  PRMT R6, R28, 0x7610, R6 ;  /* 0x000076101c067816 */ /* 0x000fe40000000006 */
[----:B------:R-:W-:Y:S01]  /*1dd0*/  PRMT R36, R2, 0x7610, R36 ;  /* 0x0000761002247816 */ /* 0x000fe20000000024 */
[----:B------:R-:W-:Y:S06]  /*1de0*/  BRA `(.L_x_17) ;  /* 0x0000000000407947 */ /* 0x000fec0003800000 */
.L_x_16:
        /* <DEDUP_REMOVED lines=15> */
[----:B------:R1:W5:Y:S03]  /*1ee0*/  LDG.E.U8 R33, desc[UR12][R20.64] ;  /* 0x0000000c14217981 */ /* 0x000366000c1e1100 */
.L_x_17:
[----:B------:R-:W-:Y:S05]  /*1ef0*/  BSYNC.RECONVERGENT B0 ;  /* 0x0000000000007941 */ /* 0x000fea0003800200 */
.L_x_15:
[----:B01----:R-:W2:Y:S01]  /*1f00*/  LDL.64 R20, [UR7+-0x8] ;  /* 0xfffff807ff147983 */ /* 0x003ea20008100a00 */
        /* <DEDUP_REMOVED lines=49> */
.L_x_19:
[----:B------:R-:W0:Y:S01]  /*2220*/  LDC.64 R36, c[0x0][0x380] ;  /* 0x0000e000ff247b82 */ /* 0x000e220000000a00 */
[----:B------:R-:W-:-:S04]  /*2230*/  VIADD R39, R25, 0xffffffff ;  /* 0xffffffff19277836 */ /* 0x000fc80000000000 */
[----:B0-----:R-:W-:-:S04]  /*2240*/  IMAD.WIDE.U32 R38, R39, 0x4, R36 ;  /* 0x0000000427267825 */ /* 0x001fc800078e0024 */
[----:B------:R-:W-:Y:S01]  /*2250*/  IMAD.WIDE.U32 R36, R25, 0x4, R36 ;  /* 0x0000000419247825 */ /* 0x000fe200078e0024 */
[----:B------:R-:W2:Y:S04]  /*2260*/  LDG.E.U16 R6, desc[UR12][R38.64+0x2] ;  /* 0x0000020c26067981 */ /* 0x000ea8000c1e1500 */
[----:B------:R-:W3:Y:S04]  /*2270*/  LDG.E.U16 R2, desc[UR12][R36.64] ;  /* 0x0000000c24027981 */ /* 0x000ee8000c1e1500 */
[----:B------:R0:W5:Y:S01]  /*2280*/  LDG.E.U8 R0, desc[UR12][R38.64+0x1] ;  /* 0x0000010c26007981 */ /* 0x000162000c1e1100 */
[----:B------:R-:W-:-:S04]  /*2290*/  ULOP3.LUT UR11, UR10, 0x3, URZ, 0xc0, !UPT ;  /* 0x000000030a0b7892 */ /* 0x000fc8000f8ec0ff */
[----:B------:R-:W-:Y:S01]  /*22a0*/  UISETP.NE.AND UP0, UPT, UR11, 0x1, UPT ;  /* 0x000000010b00788c */ /* 0x000fe2000bf05270 */
[C---:B--2---:R-:W-:Y:S02]  /*22b0*/  PRMT R28, R6.reuse, 0x7770, RZ ;  /* 0x00007770061c7816 */ /* 0x044fe400000000ff */
[----:B------:R-:W-:Y:S02]  /*22c0*/  PRMT R6, R6, 0x7771, RZ ;  /* 0x0000777106067816 */ /* 0x000fe400000000ff */
[----:B---3--:R-:W-:-:S04]  /*22d0*/  PRMT R4, R2, 0x7770, RZ ;  /* 0x0000777002047816 */ /* 0x008fc800000000ff */
[----:B0-----:R-:W-:Y:S05]  /*22e0*/  BRA.U !UP0, `(.L_x_20) ;  /* 0x0000000108347547 */ /* 0x001fea000b800000 */
[----:B------:R-:W-:Y:S01]  /*22f0*/  UISETP.NE.AND UP0, UPT, UR11, 0x2, UPT ;  /* 0x000000020b00788c */ /* 0x000fe2000bf05270 */
[----:B------:R-:W-:-:S08]  /*2300*/  PRMT R2, R2, 0x7771, RZ ;  /* 0x0000777102027816 */ /* 0x000fd000000000ff */
[----:B------:R-:W-:Y:S05]  /*2310*/  BRA.U !UP0, `(.L_x_21) ;  /* 0x0000000108187547 */ /* 0x000fea000b800000 */
[----:B------:R-:W2:Y:S01]  /*2320*/  LDG.E.U8 R36, desc[UR12][R36.64+0x2] ;  /* 0x0000020c24247981 */ /* 0x000ea2000c1e1100 */
[----:B-----5:R-:W-:Y:S02]  /*2330*/  PRMT R0, R6, 0x7610, R0 ;  /* 0x0000761006007816 */ /* 0x020fe40000000000 */
[----:B------:R-:W-:Y:S02]  /*2340*/  PRMT R28, R4, 0x7610, R28 ;  /* 0x00007610041c7816 */ /* 0x000fe4000000001c */
[----:B------:R-:W-:Y:S02]  /*2350*/  PRMT R6, R2, 0x7610, R6 ;  /* 0x0000761002067816 */ /* 0x000fe40000000006 */
[----:B--2---:R-:W-:Y:S01]  /*2360*/  PRMT R4, R36, 0x7610, R4 ;  /* 0x0000761024047816 */ /* 0x004fe20000000004 */
[----:B------:R-:W-:Y:S06]  /*2370*/  BRA `(.L_x_20) ;  /* 0x0000000000107947 */ /* 0x000fec0003800000 */
.L_x_21:
[----:B-----5:R-:W-:Y:S02]  /*2380*/  PRMT R0, R28, 0x7610, R0 ;  /* 0x000076101c007816 */ /* 0x020fe40000000000 */
[----:B------:R-:W-:Y:S02]  /*2390*/  PRMT R28, R6, 0x7610, R28 ;  /* 0x00007610061c7816 */ /* 0x000fe4000000001c */
[----:B------:R-:W-:Y:S02]  /*23a0*/  PRMT R6, R4, 0x7610, R6 ;  /* 0x0000761004067816 */ /* 0x000fe40000000006 */
[----:B------:R-:W-:-:S07]  /*23b0*/  PRMT R4, R2, 0x7610, R4 ;  /* 0x0000761002047816 */ /* 0x000fce0000000004 */
.L_x_20:
[----:B------:R-:W-:Y:S05]  /*23c0*/  BSYNC.RECONVERGENT B0 ;  /* 0x0000000000007941 */ /* 0x000fea0003800200 */
.L_x_18:
        /* <DEDUP_REMOVED lines=28> */
[----:B0-----:R-:W-:Y:S02]  /*2590*/  LOP3.LUT R36, R0, 0xffff, RZ, 0xc0, !PT ;  /* 0x0000ffff00247812 */ /* 0x001fe400078ec0ff */
[----:B------:R-:W-:Y:S01]  /*25a0*/  IADD3 R35, PT, PT, R21, -R31, -R4 ;  /* 0x8000001f15237210 */ /* 0x000fe20007ffe804 */
        /* <DEDUP_REMOVED lines=18> */
.L_x_23:
        /* <DEDUP_REMOVED lines=12> */
[----:B-1----:R-:W-:Y:S05]  /*2790*/  BRA.U !UP0, `(.L_x_24) ;  /* 0x0000000108347547 */ /* 0x002fea000b800000 */
        /* <DEDUP_REMOVED lines=9> */
.L_x_25:
[----:B-----5:R-:W-:Y:S02]  /*2830*/  PRMT R0, R31, 0x7610, R0 ;  /* 0x000076101f007816 */ /* 0x020fe40000000000 */
[----:B------:R-:W-:Y:S02]  /*2840*/  PRMT R31, R33, 0x7610, R31 ;  /* 0x00007610211f7816 */ /* 0x000fe4000000001f */
[----:B------:R-:W-:Y:S02]  /*2850*/  PRMT R33, R4, 0x7610, R33 ;  /* 0x0000761004217816 */ /* 0x000fe40000000021 */
[----:B------:R-:W-:-:S07]  /*2860*/  PRMT R4, R2, 0x7610, R4 ;  /* 0x0000761002047816 */ /* 0x000fce0000000004 */
.L_x_24:
[----:B------:R-:W-:Y:S05]  /*2870*/  BSYNC.RECONVERGENT B0 ;  /* 0x0000000000007941 */ /* 0x000fea0003800200 */
.L_x_22:
        /* <DEDUP_REMOVED lines=50> */
.L_x_27:
        /* <DEDUP_REMOVED lines=11> */
[----:B---3--:R-:W-:-:S04]  /*2c50*/  PRMT R4, R2, 0x7770, RZ ;  /* 0x0000777002047816 */ /* 0x008fc800000000ff */
[----:B0-----:R-:W-:Y:S01]  /*2c60*/  PRMT R36, R4, 0x7610, R36 ;  /* 0x0000761004247816 */ /* 0x001fe20000000024 */
[----:B------:R-:W-:Y:S06]  /*2c70*/  BRA.U !UP0, `(.L_x_28) ;  /* 0x0000000108347547 */ /* 0x000fec000b800000 */
        /* <DEDUP_REMOVED lines=9> */
.L_x_29:
[----:B-----5:R-:W-:Y:S02]  /*2d10*/  PRMT R0, R20, 0x7610, R0 ;  /* 0x0000761014007816 */ /* 0x020fe40000000000 */
[----:B------:R-:W-:Y:S02]  /*2d20*/  PRMT R20, R31, 0x7610, R20 ;  /* 0x000076101f147816 */ /* 0x000fe40000000014 */
[----:B------:R-:W-:Y:S02]  /*2d30*/  PRMT R31, R36, 0x7610, R31 ;  /* 0x00007610241f7816 */ /* 0x000fe4000000001f */
[----:B------:R-:W-:-:S07]  /*2d40*/  PRMT R36, R2, 0x7610, R36 ;  /* 0x0000761002247816 */ /* 0x000fce0000000024 */
.L_x_28:
[----:B------:R-:W-:Y:S05]  /*2d50*/  BSYNC.RECONVERGENT B0 ;  /* 0x0000000000007941 */ /* 0x000fea0003800200 */
.L_x_26:
        /* <DEDUP_REMOVED lines=28> */
[----:B------:R-:W-:-:S07]  /*2f20*/  IMAD.IADD R31, R4, 0x1, R21 ;  /* 0x00000001041f7824 */ /* 0x000fce00078e0215 */
.L_x_14:
[----:B------:R-:W-:Y:S01]  /*2f30*/  UIADD3 UR4, UPT, UPT, UR4, 0x1, URZ ;  /* 0x0000000104047890 */ /* 0x000fe2000fffe0ff */
[----:B------:R-:W-:Y:S01]  /*2f40*/  VIADD R27, R27, UR6 ;  /* 0x000000061b1b7c36 */ /* 0x000fe20008000000 */
[----:B------:R-:W-:Y:S01]  /*2f50*/  UIADD3 UR7, UPT, UPT, UR7, 0x10, URZ ;  /* 0x0000001007077890 */ /* 0x000fe2000fffe0ff */
[----:B------:R-:W-:Y:S01]  /*2f60*/  VIADD R26, R26, UR6 ;  /* 0x000000061a1a7c36 */ /* 0x000fe20008000000 */
[----:B------:R-:W-:Y:S01]  /*2f70*/  UISETP.NE.AND UP0, UPT, UR4, 0x10, UPT ;  /* 0x000000100400788c */ /* 0x000fe2000bf05270 */
[----:B------:R-:W-:Y:S02]  /*2f80*/  VIADD R25, R25, UR6 ;  /* 0x0000000619197c36 */ /* 0x000fe40008000000 */
[----:B------:R-:W-:Y:S02]  /*2f90*/  VIADD R24, R24, UR6 ;  /* 0x0000000618187c36 */ /* 0x000fe40008000000 */
[----:B------:R-:W-:-:S04]  /*2fa0*/  VIADD R29, R29, 0x1 ;  /* 0x000000011d1d7836 */ /* 0x000fc80000000000 */
[----:B------:R-:W-:Y:S05]  /*2fb0*/  BRA.U UP0, `(.L_x_30) ;  /* 0xffffffdd004c7547 */ /* 0x000fea000b83ffff */
[CC--:B------:R-:W-:Y:S02]  /*2fc0*/  ISETP.GE.AND P0, PT, R31.reuse, R32.reuse, PT ;  /* 0x000000201f00720c */ /* 0x0c0fe40003f06270 */
[----:B------:R-:W-:Y:S02]  /*2fd0*/  VIMNMX R32, PT, PT, R31, R32, PT ;  /* 0x000000201f207248 */ /* 0x000fe40003fe0100 */
[----:B------:R-:W-:Y:S01]  /*2fe0*/  SEL R19, R19, UR10, P0 ;  /* 0x0000000a13137c07 */ /* 0x000fe20008000000 */
[----:B------:R-:W-:Y:S01]  /*2ff0*/  UIADD3 UR10, UPT, UPT, UR10, 0x1, URZ ;  /* 0x000000010a0a7890 */ /* 0x000fe2000fffe0ff */
[----:B------:R-:W-:-:S03]  /*3000*/  SEL R30, R30, UR9, P0 ;  /* 0x000000091e1e7c07 */ /* 0x000fc60008000000 */
[----:B------:R-:W-:-:S09]  /*3010*/  UISETP.NE.AND UP0, UPT, UR10, 0x10, UPT ;  /* 0x000000100a00788c */ /* 0x000fd2000bf05270 */
[----:B------:R-:W-:Y:S05]  /*3020*/  BRA.U UP0, `(.L_x_31) ;  /* 0xffffffd500b07547 */ /* 0x000fea000b83ffff */
[----:B------:R-:W-:-:S04]  /*3030*/  UIADD3 UR9, UPT, UPT, UR9, 0x1, URZ ;  /* 0x0000000109097890 */ /* 0x000fc8000fffe0ff */
[----:B------:R-:W-:-:S09]  /*3040*/  UISETP.NE.AND UP0, UPT, UR9, 0x10, UPT ;  /* 0x000000100900788c */ /* 0x000fd2000bf05270 */
[----:B------:R-:W-:Y:S05]  /*3050*/  BRA.U UP0, `(.L_x_32) ;  /* 0xffffffd500a07547 */ /* 0x000fea000b83ffff */
[----:B------:R-:W1:Y:S01]  /*3060*/  S2R R9, SR_TID.Y ;  /* 0x0000000000097919 */ /* 0x000e620000002200 */
[----:B------:R-:W1:Y:S01]  /*3070*/  LDC R0, c[0x0][0x364] ;  /* 0x0000d900ff007b82 */ /* 0x000e620000000800 */
[----:B------:R-:W2:Y:S01]  /*3080*/  LDCU UR4, c[0x0][0x390] ;  /* 0x00007200ff0477ac */ /* 0x000ea20008000800 */
[----:B------:R-:W3:Y:S06]  /*3090*/  S2R R6, SR_TID.X ;  /* 0x0000000000067919 */ /* 0x000eec0000002100 */
[----:B------:R-:W1:Y:S08]  /*30a0*/  S2UR UR7, SR_CTAID.Y ;  /* 0x00000000000779c3 */ /* 0x000e700000002600 */
[----:B------:R-:W3:Y:S01]  /*30b0*/  S2UR UR10, SR_CTAID.X ;  /* 0x00000000000a79c3 */ /* 0x000ee20000002500 */
[----:B--2---:R-:W-:-:S07]  /*30c0*/  USHF.R.U32.HI UR4, URZ, 0x4, UR4 ;  /* 0x00000004ff047899 */ /* 0x004fce0008011604 */
[----:B------:R-:W3:Y:S08]  /*30d0*/  LDC R7, c[0x0][0x360] ;  /* 0x0000d800ff077b82 */ /* 0x000ef00000000800 */
[----:B------:R-:W2:Y:S01]  /*30e0*/  LDC.64 R2, c[0x0][0x398] ;  /* 0x0000e600ff027b82 */ /* 0x000ea20000000a00 */
[----:B-1----:R-:W-:-:S07]  /*30f0*/  IMAD R0, R0, UR7, R9 ;  /* 0x0000000700007c24 */ /* 0x002fce000f8e0209 */
[----:B------:R-:W1:Y:S01]  /*3100*/  LDC.64 R4, c[0x0][0x3a0] ;  /* 0x0000e800ff047b82 */ /* 0x000e620000000a00 */
[----:B---3--:R-:W-:-:S04]  /*3110*/  IMAD R7, R7, UR10, R6 ;  /* 0x0000000a07077c24 */ /* 0x008fc8000f8e0206 */
[----:B------:R-:W-:-:S04]  /*3120*/  IMAD R7, R0, UR4, R7 ;  /* 0x0000000400077c24 */ /* 0x000fc8000f8e0207 */
[----:B--2---:R-:W-:-:S05]  /*3130*/  IMAD.WIDE R2, R7, 0x4, R2 ;  /* 0x0000000407027825 */ /* 0x004fca00078e0202 */
[----:B------:R-:W-:Y:S01]  /*3140*/  STG.E desc[UR12][R2.64], R19 ;  /* 0x0000001302007986 */ /* 0x000fe2000c10190c */
[----:B-1----:R-:W-:-:S05]  /*3150*/  IMAD.WIDE R4, R7, 0x4, R4 ;  /* 0x0000000407047825 */ /* 0x002fca00078e0204 */
[----:B------:R-:W-:Y:S01]  /*3160*/  STG.E desc[UR12][R4.64], R30 ;  /* 0x0000001e04007986 */ /* 0x000fe2000c10190c */
[----:B------:R-:W-:Y:S05]  /*3170*/  EXIT ;  /* 0x000000000000794d */ /* 0x000fea0003800000 */
.L_x_33:
[----:B------:R-:W-:-:S00]  /*3180*/  BRA `(.L_x_33) ;  /* 0xfffffffc00fc7947 */ /* 0x000fc0000383ffff */
[----:B------:R-:W-:-:S00]  /*3190*/  NOP ;  /* 0x0000000000007918 */ /* 0x000fc00000000000 */
        /* <DEDUP_REMOVED lines=14> */
.L_x_34:


//--------------------- .nv.shared.reserved.0     --------------------------
	.section	.nv.shared.reserved.0,"aw",@nobits
	.weak		__nv_reservedSMEM_offset_0_alias
	.size		__nv_reservedSMEM_offset_0_alias, 0, 64
	.other		__nv_reservedSMEM_offset_0_alias,@"STO_CUDA_RESERVED_SHARED STV_DEFAULT"
__nv_reservedSMEM_offset_0_alias:
	.zero		0
	.zero		64


//--------------------- .nv.constant0._Z13motion_searchPhS_jjPiS0_ --------------------------
	.section	.nv.constant0._Z13motion_searchPhS_jjPiS0_,"a",@progbits
	.sectionflags	@""
	.align	4
.nv.constant0._Z13motion_searchPhS_jjPiS0_:
	.zero		936


//--------------------- SYMBOLS --------------------------

	.type		.nv.reservedSmem.offset0,@object
	.size		.nv.reservedSmem.offset0,0x4
